	.headerflags	@"EF_CUDA_TEXMODE_UNIFIED EF_CUDA_64BIT_ADDRESS EF_CUDA_ACCELERATORS EF_CUDA_SM90 EF_CUDA_VIRTUAL_SM(EF_CUDA_SM90)"
	.elftype	@"ET_EXEC"


//--------------------- .nv.info                  --------------------------
	.section	.nv.info,"",@"SHT_CUDA_INFO"
	.align	4


	//----- nvinfo : EIATTR_REGCOUNT
	.align		4
        /*0000*/ 	.byte	0x04, 0x2f
        /*0002*/ 	.short	(.L_1 - .L_0)
	.align		4
.L_0:
        /*0004*/ 	.word	index@(triton_poi_fused__unsafe_index_add_mul_sub_5)
        /*0008*/ 	.word	0x0000007e


	//----- nvinfo : EIATTR_MIN_STACK_SIZE
	.align		4
.L_1:
        /*000c*/ 	.byte	0x04, 0x12
        /*000e*/ 	.short	(.L_3 - .L_2)
	.align		4
.L_2:
        /*0010*/ 	.word	index@(triton_poi_fused__unsafe_index_add_mul_sub_5)
        /*0014*/ 	.word	0x00000000


	//----- nvinfo : EIATTR_FRAME_SIZE
	.align		4
.L_3:
        /*0018*/ 	.byte	0x04, 0x11
        /*001a*/ 	.short	(.L_5 - .L_4)
	.align		4
.L_4:
        /*001c*/ 	.word	index@(triton_poi_fused__unsafe_index_add_mul_sub_5)
        /*0020*/ 	.word	0x00000000


	//----- nvinfo : EIATTR_MIN_STACK_SIZE
	.align		4
.L_5:
        /*0024*/ 	.byte	0x04, 0x12
        /*0026*/ 	.short	(.L_7 - .L_6)
	.align		4
.L_6:
        /*0028*/ 	.word	index@(triton_poi_fused__unsafe_index_add_mul_sub_5)
        /*002c*/ 	.word	0x00000000
.L_7:


//--------------------- .nv.info.triton_poi_fused__unsafe_index_add_mul_sub_5 --------------------------
	.section	.nv.info.triton_poi_fused__unsafe_index_add_mul_sub_5,"",@"SHT_CUDA_INFO"
	.sectionflags	@""
	.align	4


	//----- nvinfo : EIATTR_CUDA_API_VERSION
	.align		4
        /*0000*/ 	.byte	0x04, 0x37
        /*0002*/ 	.short	(.L_9 - .L_8)
.L_8:
        /*0004*/ 	.word	0x0000007c


	//----- nvinfo : EIATTR_KPARAM_INFO
	.align		4
.L_9:
        /*0008*/ 	.byte	0x04, 0x17
        /*000a*/ 	.short	(.L_11 - .L_10)
.L_10:
        /*000c*/ 	.word	0x00000000
        /*0010*/ 	.short	0x0009
        /*0012*/ 	.short	0x0044
        /*0014*/ 	.byte	0x00, 0xf0, 0x11, 0x00


	//----- nvinfo : EIATTR_KPARAM_INFO
	.align		4
.L_11:
        /*0018*/ 	.byte	0x04, 0x17
        /*001a*/ 	.short	(.L_13 - .L_12)
.L_12:
        /*001c*/ 	.word	0x00000000
        /*0020*/ 	.short	0x0008
        /*0022*/ 	.short	0x0040
        /*0024*/ 	.byte	0x00, 0xf0, 0x11, 0x00


	//----- nvinfo : EIATTR_KPARAM_INFO
	.align		4
.L_13:
        /*0028*/ 	.byte	0x04, 0x17
        /*002a*/ 	.short	(.L_15 - .L_14)
.L_14:
        /*002c*/ 	.word	0x00000000
        /*0030*/ 	.short	0x0007
        /*0032*/ 	.short	0x0038
        /*0034*/ 	.byte	0x00, 0xf4, 0x21, 0x00


	//----- nvinfo : EIATTR_KPARAM_INFO
	.align		4
.L_15:
        /*0038*/ 	.byte	0x04, 0x17
        /*003a*/ 	.short	(.L_17 - .L_16)
.L_16:
        /*003c*/ 	.word	0x00000000
        /*0040*/ 	.short	0x0006
        /*0042*/ 	.short	0x0030
        /*0044*/ 	.byte	0x00, 0xf4, 0x21, 0x00


	//----- nvinfo : EIATTR_KPARAM_INFO
	.align		4
.L_17:
        /*0048*/ 	.byte	0x04, 0x17
        /*004a*/ 	.short	(.L_19 - .L_18)
.L_18:
        /*004c*/ 	.word	0x00000000
        /*0050*/ 	.short	0x0005
        /*0052*/ 	.short	0x0028
        /*0054*/ 	.byte	0x00, 0xf4, 0x21, 0x00


	//----- nvinfo : EIATTR_KPARAM_INFO
	.align		4
.L_19:
        /*0058*/ 	.byte	0x04, 0x17
        /*005a*/ 	.short	(.L_21 - .L_20)
.L_20:
        /*005c*/ 	.word	0x00000000
        /*0060*/ 	.short	0x0004
        /*0062*/ 	.short	0x0020
        /*0064*/ 	.byte	0x00, 0xf4, 0x21, 0x00


	//----- nvinfo : EIATTR_KPARAM_INFO
	.align		4
.L_21:
        /*0068*/ 	.byte	0x04, 0x17
        /*006a*/ 	.short	(.L_23 - .L_22)
.L_22:
        /*006c*/ 	.word	0x00000000
        /*0070*/ 	.short	0x0003
        /*0072*/ 	.short	0x0018
        /*0074*/ 	.byte	0x00, 0xf4, 0x21, 0x00


	//----- nvinfo : EIATTR_KPARAM_INFO
	.align		4
.L_23:
        /*0078*/ 	.byte	0x04, 0x17
        /*007a*/ 	.short	(.L_25 - .L_24)
.L_24:
        /*007c*/ 	.word	0x00000000
        /*0080*/ 	.short	0x0002
        /*0082*/ 	.short	0x0010
        /*0084*/ 	.byte	0x00, 0xf4, 0x21, 0x00


	//----- nvinfo : EIATTR_KPARAM_INFO
	.align		4
.L_25:
        /*0088*/ 	.byte	0x04, 0x17
        /*008a*/ 	.short	(.L_27 - .L_26)
.L_26:
        /*008c*/ 	.word	0x00000000
        /*0090*/ 	.short	0x0001
        /*0092*/ 	.short	0x0008
        /*0094*/ 	.byte	0x00, 0xf4, 0x21, 0x00


	//----- nvinfo : EIATTR_KPARAM_INFO
	.align		4
.L_27:
        /*0098*/ 	.byte	0x04, 0x17
        /*009a*/ 	.short	(.L_29 - .L_28)
.L_28:
        /*009c*/ 	.word	0x00000000
        /*00a0*/ 	.short	0x0000
        /*00a2*/ 	.short	0x0000
        /*00a4*/ 	.byte	0x00, 0xf4, 0x21, 0x00


	//----- nvinfo : EIATTR_SPARSE_MMA_MASK
	.align		4
.L_29:
        /*00a8*/ 	.byte	0x03, 0x50
        /*00aa*/ 	.short	0x0000


	//----- nvinfo : EIATTR_MAXREG_COUNT
	.align		4
        /*00ac*/ 	.byte	0x03, 0x1b
        /*00ae*/ 	.short	0x00ff


	//----- nvinfo : EIATTR_EXIT_INSTR_OFFSETS
	.align		4
        /*00b0*/ 	.byte	0x04, 0x1c
        /*00b2*/ 	.short	(.L_31 - .L_30)


	//   ....[0]....
.L_30:
        /*00b4*/ 	.word	0x00003070


	//   ....[1]....
        /*00b8*/ 	.word	0x00003090


	//----- nvinfo : EIATTR_REQNTID
	.align		4
.L_31:
        /*00bc*/ 	.byte	0x04, 0x10
        /*00be*/ 	.short	(.L_33 - .L_32)
.L_32:
        /*00c0*/ 	.word	0x00000100
        /*00c4*/ 	.word	0x00000001
        /*00c8*/ 	.word	0x00000001


	//----- nvinfo : EIATTR_CBANK_PARAM_SIZE
	.align		4
.L_33:
        /*00cc*/ 	.byte	0x03, 0x19
        /*00ce*/ 	.short	0x0048


	//----- nvinfo : EIATTR_PARAM_CBANK
	.align		4
        /*00d0*/ 	.byte	0x04, 0x0a
        /*00d2*/ 	.short	(.L_35 - .L_34)
	.align		4
.L_34:
        /*00d4*/ 	.word	index@(.nv.constant0.triton_poi_fused__unsafe_index_add_mul_sub_5)
        /*00d8*/ 	.short	0x0210
        /*00da*/ 	.short	0x0048


	//----- nvinfo : EIATTR_SW_WAR
	.align		4
.L_35:
        /*00dc*/ 	.byte	0x04, 0x36
        /*00de*/ 	.short	(.L_37 - .L_36)
.L_36:
        /*00e0*/ 	.word	0x00000008
.L_37:


//--------------------- .nv.callgraph             --------------------------
	.section	.nv.callgraph,"",@"SHT_CUDA_CALLGRAPH"
	.align	4
	.sectionentsize	8
	.align		4
        /*0000*/ 	.word	0x00000000
	.align		4
        /*0004*/ 	.word	0xffffffff
	.align		4
        /*0008*/ 	.word	0x00000000
	.align		4
        /*000c*/ 	.word	0xfffffffe
	.align		4
        /*0010*/ 	.word	0x00000000
	.align		4
        /*0014*/ 	.word	0xfffffffd
	.align		4
        /*0018*/ 	.word	0x00000000
	.align		4
        /*001c*/ 	.word	0xfffffffc


//--------------------- .text.triton_poi_fused__unsafe_index_add_mul_sub_5 --------------------------
	.section	.text.triton_poi_fused__unsafe_index_add_mul_sub_5,"ax",@progbits
	.sectionflags	@"SHF_BARRIERS=1"
	.align	128
        .global         triton_poi_fused__unsafe_index_add_mul_sub_5
        .type           triton_poi_fused__unsafe_index_add_mul_sub_5,@function
        .size           triton_poi_fused__unsafe_index_add_mul_sub_5,(.L_x_1 - triton_poi_fused__unsafe_index_add_mul_sub_5)
        .other          triton_poi_fused__unsafe_index_add_mul_sub_5,@"STO_CUDA_ENTRY STV_DEFAULT"
triton_poi_fused__unsafe_index_add_mul_sub_5:
.text.triton_poi_fused__unsafe_index_add_mul_sub_5:
[----:B------:R-:W0:Y:S01]  /*0000*/  LDC R1, c[0x0][0x28] ;  /* 0x00000a00ff017b82 */ /* 0x000e220000000800 */
[----:B------:R-:W1:Y:S07]  /*0010*/  S2R R2, SR_CTAID.X ;  /* 0x0000000000027919 */ /* 0x000e6e0000002500 */
[----:B------:R-:W2:Y:S01]  /*0020*/  LDC.64 R10, c[0x0][0x218] ;  /* 0x00008600ff0a7b82 */ /* 0x000ea20000000a00 */
[----:B------:R-:W-:Y:S01]  /*0030*/  ULDC.64 UR32, c[0x0][0x208] ;  /* 0x0000820000207ab9 */ /* 0x000fe20000000a00 */
[----:B------:R-:W3:Y:S06]  /*0040*/  S2R R8, SR_TID.X ;  /* 0x0000000000087919 */ /* 0x000eec0000002100 */
[----:B------:R-:W4:Y:S08]  /*0050*/  LDC.64 R4, c[0x0][0x210] ;  /* 0x00008400ff047b82 */ /* 0x000f300000000a00 */
[----:B------:R-:W5:Y:S08]  /*0060*/  LDC.64 R24, c[0x0][0x228] ;  /* 0x00008a00ff187b82 */ /* 0x000f700000000a00 */
[----:B------:R-:W2:Y:S08]  /*0070*/  S2UR UR23, SR_CTAID.Y ;  /* 0x00000000001779c3 */ /* 0x000eb00000002600 */
[----:B------:R-:W4:Y:S01]  /*0080*/  S2UR UR4, SR_CgaCtaId ;  /* 0x00000000000479c3 */ /* 0x000f220000008800 */
[--C-:B-1----:R-:W-:Y:S01]  /*0090*/  SHF.R.S32.HI R3, RZ, 0x17, R2.reuse ;  /* 0x00000017ff037819 */ /* 0x102fe20000011402 */
[----:B------:R-:W-:Y:S01]  /*00a0*/  UMOV UR18, 0x400 ;  /* 0x0000040000127882 */ /* 0x000fe20000000000 */
[----:B---3--:R-:W-:Y:S01]  /*00b0*/  PRMT R6, R8, 0x6540, R2 ;  /* 0x0000654008067816 */ /* 0x008fe20000000002 */
[----:B------:R-:W-:Y:S01]  /*00c0*/  ULDC.64 UR34, c[0x0][0x220] ;  /* 0x0000880000227ab9 */ /* 0x000fe20000000a00 */
[----:B------:R-:W-:-:S03]  /*00d0*/  SGXT R3, R3, 0x1 ;  /* 0x000000010303781a */ /* 0x000fc60000000200 */
[----:B------:R-:W1:Y:S01]  /*00e0*/  LDC.64 R84, c[0x0][0x238] ;  /* 0x00008e00ff547b82 */ /* 0x000e620000000a00 */
[----:B------:R-:W-:-:S04]  /*00f0*/  LEA.HI R3, R3, R6, RZ, 0x6 ;  /* 0x0000000603037211 */ /* 0x000fc800078f30ff */
[----:B------:R-:W-:-:S03]  /*0100*/  LOP3.LUT R7, R3, 0xffffffc0, RZ, 0xc0, !PT ;  /* 0xffffffc003077812 */ /* 0x000fc600078ec0ff */
[----:B------:R-:W3:Y:S01]  /*0110*/  LDC.64 R46, c[0x0][0x230] ;  /* 0x00008c00ff2e7b82 */ /* 0x000ee20000000a00 */
[----:B------:R-:W-:-:S05]  /*0120*/  IADD3 R6, R6, -R7, RZ ;  /* 0x8000000706067210 */ /* 0x000fca0007ffe0ff */
[----:B--2---:R-:W-:Y:S01]  /*0130*/  IMAD.WIDE R10, R6, 0x8, R10 ;  /* 0x00000008060a7825 */ /* 0x004fe200078e020a */
[----:B------:R-:W-:-:S04]  /*0140*/  SHF.R.S32.HI R9, RZ, 0x6, R3 ;  /* 0x00000006ff097819 */ /* 0x000fc80000011403 */
[----:B------:R-:W2:Y:S01]  /*0150*/  LDG.E.EL.64 R14, desc[UR32][R10.64] ;  /* 0x000000200a0e7981 */ /* 0x000ea2000c2e1b00 */
[----:B----4-:R-:W-:-:S05]  /*0160*/  IMAD.WIDE R4, R9, 0x8, R4 ;  /* 0x0000000809047825 */ /* 0x010fca00078e0204 */
[----:B------:R4:W2:Y:S01]  /*0170*/  LDG.E.EL.64 R12, desc[UR32][R4.64] ;  /* 0x00000020040c7981 */ /* 0x0008a2000c2e1b00 */
[----:B-----5:R-:W-:-:S06]  /*0180*/  IMAD.WIDE R24, R6, 0x8, R24 ;  /* 0x0000000806187825 */ /* 0x020fcc00078e0218 */
[----:B------:R-:W5:Y:S01]  /*0190*/  LDG.E.EL.64 R24, desc[UR32][R24.64] ;  /* 0x0000002018187981 */ /* 0x000f62000c2e1b00 */
[----:B-1----:R-:W-:Y:S01]  /*01a0*/  IMAD.WIDE R84, R9, 0x8, R84 ;  /* 0x0000000809547825 */ /* 0x002fe200078e0254 */
[C---:B------:R-:W-:Y:S01]  /*01b0*/  SHF.L.U32 R3, R8.reuse, 0x4, RZ ;  /* 0x0000000408037819 */ /* 0x040fe200000006ff */
[----:B0-----:R-:W-:Y:S01]  /*01c0*/  USHF.R.S32.HI UR5, URZ, 0x1b, UR23 ;  /* 0x0000001b3f057899 */ /* 0x001fe20008011417 */
[C---:B------:R-:W-:Y:S01]  /*01d0*/  SHF.L.U32 R0, R8.reuse, 0x2, RZ ;  /* 0x0000000208007819 */ /* 0x040fe200000006ff */
[----:B------:R-:W-:Y:S01]  /*01e0*/  USHF.L.U32 UR23, UR23, 0x4, URZ ;  /* 0x0000000417177899 */ /* 0x000fe2000800063f */
[----:B------:R-:W-:Y:S01]  /*01f0*/  LOP3.LUT R3, R3, 0xff0, RZ, 0xc0, !PT ;  /* 0x00000ff003037812 */ /* 0x000fe200078ec0ff */
[----:B------:R-:W5:Y:S01]  /*0200*/  LDG.E.EL.64 R84, desc[UR32][R84.64] ;  /* 0x0000002054547981 */ /* 0x000f62000c2e1b00 */
[----:B------:R-:W-:Y:S01]  /*0210*/  UPRMT UR18, UR4, 0x654, UR18 ;  /* 0x0000065404127896 */ /* 0x000fe20008000012 */
[----:B------:R-:W-:Y:S01]  /*0220*/  SHF.L.U32 R7, R8, 0x3, RZ ;  /* 0x0000000308077819 */ /* 0x000fe200000006ff */
[----:B---3--:R-:W-:Y:S01]  /*0230*/  IMAD.WIDE R46, R6, 0x4, R46 ;  /* 0x00000004062e7825 */ /* 0x008fe200078e022e */
[----:B----4-:R-:W-:Y:S01]  /*0240*/  MOV R5, UR23 ;  /* 0x0000001700057c02 */ /* 0x010fe20008000f00 */
[----:B------:R-:W-:Y:S01]  /*0250*/  USGXT UR5, UR5, 0x1 ;  /* 0x000000010505789a */ /* 0x000fe20008000200 */
[----:B------:R-:W-:Y:S01]  /*0260*/  LOP3.LUT R16, R7, 0x1000, RZ, 0xfc, !PT ;  /* 0x0000100007107812 */ /* 0x000fe200078efcff */
[----:B------:R-:W-:Y:S01]  /*0270*/  UIADD3 UR21, UR23, 0x2, URZ ;  /* 0x0000000217157890 */ /* 0x000fe2000fffe03f */
[C---:B------:R-:W-:Y:S01]  /*0280*/  LEA R4, R3.reuse, UR18, 0x1 ;  /* 0x0000001203047c11 */ /* 0x040fe2000f8e08ff */
[----:B------:R0:W3:Y:S01]  /*0290*/  LDG.E.EL R6, desc[UR32][R46.64] ;  /* 0x000000202e067981 */ /* 0x0000e2000c2e1900 */
[----:B------:R-:W-:Y:S01]  /*02a0*/  LOP3.LUT R0, R5, 0xc, R0, 0xf8, !PT ;  /* 0x0000000c05007812 */ /* 0x000fe200078ef800 */
[----:B------:R-:W-:Y:S01]  /*02b0*/  ULEA.HI UR26, UR5, UR23, URZ, 0x7 ;  /* 0x00000017051a7291 */ /* 0x000fe2000f8f383f */
[----:B------:R-:W-:Y:S01]  /*02c0*/  LEA R3, R3, R4, 0x3 ;  /* 0x0000000403037211 */ /* 0x000fe200078e18ff */
[----:B------:R-:W-:Y:S01]  /*02d0*/  UIADD3 UR20, UR23, 0x3, URZ ;  /* 0x0000000317147890 */ /* 0x000fe2000fffe03f */
[C---:B------:R-:W-:Y:S01]  /*02e0*/  LOP3.LUT R4, R8.reuse, 0xfc, RZ, 0xc0, !PT ;  /* 0x000000fc08047812 */ /* 0x040fe200078ec0ff */
[----:B------:R-:W-:Y:S01]  /*02f0*/  ULOP3.LUT UR51, UR26, 0xffffff80, URZ, 0xc0, !UPT ;  /* 0xffffff801a337892 */ /* 0x000fe2000f8ec03f */
[----:B------:R-:W-:Y:S01]  /*0300*/  SHF.L.U32 R5, R8, 0x5, RZ ;  /* 0x0000000508057819 */ /* 0x000fe200000006ff */
[----:B------:R-:W-:Y:S01]  /*0310*/  ULEA.HI UR17, UR5, UR21, URZ, 0x7 ;  /* 0x0000001505117291 */ /* 0x000fe2000f8f383f */
[----:B------:R-:W-:Y:S01]  /*0320*/  LEA R4, R4, UR18, 0x3 ;  /* 0x0000001204047c11 */ /* 0x000fe2000f8e18ff */
[----:B------:R-:W-:Y:S01]  /*0330*/  ULEA.HI UR11, UR5, UR20, URZ, 0x7 ;  /* 0x00000014050b7291 */ /* 0x000fe2000f8f383f */
[----:B------:R-:W-:Y:S01]  /*0340*/  LOP3.LUT R11, R5, 0x1fe0, RZ, 0xc0, !PT ;  /* 0x00001fe0050b7812 */ /* 0x000fe200078ec0ff */
[----:B------:R-:W-:Y:S01]  /*0350*/  UIADD3 UR22, UR23, 0x1, URZ ;  /* 0x0000000117167890 */ /* 0x000fe2000fffe03f */
[C---:B------:R-:W-:Y:S01]  /*0360*/  LOP3.LUT R5, R7.reuse, 0x800, RZ, 0xfc, !PT ;  /* 0x0000080007057812 */ /* 0x040fe200078efcff */
[----:B------:R-:W-:Y:S01]  /*0370*/  UIADD3 UR19, UR23, 0x4, URZ ;  /* 0x0000000417137890 */ /* 0x000fe2000fffe03f */
[----:B------:R-:W-:Y:S01]  /*0380*/  LOP3.LUT R7, R7, 0x1800, RZ, 0xfc, !PT ;  /* 0x0000180007077812 */ /* 0x000fe200078efcff */
[----:B------:R-:W-:Y:S01]  /*0390*/  UIADD3 UR24, UR23, 0x5, URZ ;  /* 0x0000000517187890 */ /* 0x000fe2000fffe03f */
[----:B------:R-:W-:Y:S01]  /*03a0*/  LOP3.LUT R16, R16, 0x17e0, RZ, 0xc0, !PT ;  /* 0x000017e010107812 */ /* 0x000fe200078ec0ff */
[----:B------:R-:W-:Y:S01]  /*03b0*/  UIADD3 UR25, UR23, 0x6, URZ ;  /* 0x0000000617197890 */ /* 0x000fe2000fffe03f */
[----:B------:R-:W-:Y:S01]  /*03c0*/  IADD3 R10, R4, R11, RZ ;  /* 0x0000000b040a7210 */ /* 0x000fe20007ffe0ff */
[----:B------:R-:W-:Y:S01]  /*03d0*/  UIADD3 UR43, UR23, 0x7, URZ ;  /* 0x00000007172b7890 */ /* 0x000fe2000fffe03f */
[----:B------:R-:W-:Y:S01]  /*03e0*/  LOP3.LUT R4, R5, 0xfe0, RZ, 0xc0, !PT ;  /* 0x00000fe005047812 */ /* 0x000fe200078ec0ff */
[----:B------:R-:W-:Y:S01]  /*03f0*/  UIADD3 UR46, UR23, 0x8, URZ ;  /* 0x00000008172e7890 */ /* 0x000fe2000fffe03f */
[----:B------:R-:W-:Y:S01]  /*0400*/  LOP3.LUT R18, R7, 0x1fe0, RZ, 0xc0, !PT ;  /* 0x00001fe007127812 */ /* 0x000fe200078ec0ff */
[----:B------:R-:W-:Y:S01]  /*0410*/  UIADD3 UR44, UR23, 0x9, URZ ;  /* 0x00000009172c7890 */ /* 0x000fe2000fffe03f */
[C---:B------:R-:W-:Y:S01]  /*0420*/  IADD3 R5, R11.reuse, UR18, R16 ;  /* 0x000000120b057c10 */ /* 0x040fe2000fffe010 */
[----:B------:R-:W-:Y:S01]  /*0430*/  UIADD3 UR41, UR23, 0xa, URZ ;  /* 0x0000000a17297890 */ /* 0x000fe2000fffe03f */
[C---:B------:R-:W-:Y:S01]  /*0440*/  IADD3 R7, R11.reuse, UR18, R4 ;  /* 0x000000120b077c10 */ /* 0x040fe2000fffe004 */
[----:B------:R-:W-:Y:S01]  /*0450*/  UIADD3 UR40, UR23, 0xb, URZ ;  /* 0x0000000b17287890 */ /* 0x000fe2000fffe03f */
[----:B------:R-:W-:Y:S01]  /*0460*/  IADD3 R4, R11, UR18, R18 ;  /* 0x000000120b047c10 */ /* 0x000fe2000fffe012 */
[----:B------:R-:W-:-:S02]  /*0470*/  UIADD3 UR38, UR23, 0xc, URZ ;  /* 0x0000000c17267890 */ /* 0x000fc4000fffe03f */
[----:B------:R-:W-:Y:S02]  /*0480*/  UIADD3 UR36, UR23, 0xd, URZ ;  /* 0x0000000d17247890 */ /* 0x000fe4000fffe03f */
[----:B------:R-:W-:Y:S02]  /*0490*/  UIADD3 UR30, UR23, 0xe, URZ ;  /* 0x0000000e171e7890 */ /* 0x000fe4000fffe03f */
[----:B------:R-:W-:Y:S02]  /*04a0*/  UIADD3 UR28, UR23, 0xf, URZ ;  /* 0x0000000f171c7890 */ /* 0x000fe4000fffe03f */
[----:B------:R-:W-:Y:S02]  /*04b0*/  UIADD3 UR23, UR23, -UR51, URZ ;  /* 0x8000003317177290 */ /* 0x000fe4000fffe03f */
[----:B------:R-:W-:Y:S02]  /*04c0*/  ULOP3.LUT UR53, UR17, 0xffffff80, URZ, 0xc0, !UPT ;  /* 0xffffff8011357892 */ /* 0x000fe4000f8ec03f */
[----:B------:R-:W-:-:S02]  /*04d0*/  ULOP3.LUT UR54, UR11, 0xffffff80, URZ, 0xc0, !UPT ;  /* 0xffffff800b367892 */ /* 0x000fc4000f8ec03f */
[----:B------:R-:W-:Y:S01]  /*04e0*/  UIADD3 UR21, UR21, -UR53, URZ ;  /* 0x8000003515157290 */ /* 0x000fe2000fffe03f */
[----:B------:R-:W-:Y:S01]  /*04f0*/  MOV R59, UR23 ;  /* 0x00000017003b7c02 */ /* 0x000fe20008000f00 */
[----:B------:R-:W-:Y:S02]  /*0500*/  UIADD3 UR20, UR20, -UR54, URZ ;  /* 0x8000003614147290 */ /* 0x000fe4000fffe03f */
[----:B------:R-:W-:Y:S02]  /*0510*/  ULEA.HI UR27, UR5, UR22, URZ, 0x7 ;  /* 0x00000016051b7291 */ /* 0x000fe4000f8f383f */
[----:B------:R-:W-:Y:S01]  /*0520*/  ULEA.HI UR16, UR5, UR19, URZ, 0x7 ;  /* 0x0000001305107291 */ /* 0x000fe2000f8f383f */
[----:B------:R-:W-:Y:S01]  /*0530*/  MOV R115, UR21 ;  /* 0x0000001500737c02 */ /* 0x000fe20008000f00 */
[----:B------:R-:W-:Y:S01]  /*0540*/  ULEA.HI UR15, UR5, UR24, URZ, 0x7 ;  /* 0x00000018050f7291 */ /* 0x000fe2000f8f383f */
[----:B------:R-:W-:Y:S01]  /*0550*/  MOV R113, UR20 ;  /* 0x0000001400717c02 */ /* 0x000fe20008000f00 */
[----:B------:R-:W-:-:S02]  /*0560*/  ULEA.HI UR14, UR5, UR25, URZ, 0x7 ;  /* 0x00000019050e7291 */ /* 0x000fc4000f8f383f */
[----:B------:R-:W-:Y:S02]  /*0570*/  ULEA.HI UR13, UR5, UR43, URZ, 0x7 ;  /* 0x0000002b050d7291 */ /* 0x000fe4000f8f383f */
[----:B------:R-:W-:Y:S02]  /*0580*/  ULEA.HI UR10, UR5, UR46, URZ, 0x7 ;  /* 0x0000002e050a7291 */ /* 0x000fe4000f8f383f */
[----:B------:R-:W-:Y:S02]  /*0590*/  ULEA.HI UR12, UR5, UR44, URZ, 0x7 ;  /* 0x0000002c050c7291 */ /* 0x000fe4000f8f383f */
[----:B------:R-:W-:Y:S02]  /*05a0*/  ULEA.HI UR9, UR5, UR41, URZ, 0x7 ;  /* 0x0000002905097291 */ /* 0x000fe4000f8f383f */
[----:B------:R-:W-:Y:S02]  /*05b0*/  ULEA.HI UR4, UR5, UR40, URZ, 0x7 ;  /* 0x0000002805047291 */ /* 0x000fe4000f8f383f */
[----:B------:R-:W-:-:S02]  /*05c0*/  ULEA.HI UR8, UR5, UR38, URZ, 0x7 ;  /* 0x0000002605087291 */ /* 0x000fc4000f8f383f */
[----:B------:R-:W-:Y:S02]  /*05d0*/  ULEA.HI UR7, UR5, UR36, URZ, 0x7 ;  /* 0x0000002405077291 */ /* 0x000fe4000f8f383f */
[----:B------:R-:W-:Y:S02]  /*05e0*/  ULEA.HI UR6, UR5, UR30, URZ, 0x7 ;  /* 0x0000001e05067291 */ /* 0x000fe4000f8f383f */
[----:B------:R-:W-:Y:S02]  /*05f0*/  ULEA.HI UR5, UR5, UR28, URZ, 0x7 ;  /* 0x0000001c05057291 */ /* 0x000fe4000f8f383f */
[----:B------:R-:W-:Y:S02]  /*0600*/  USHF.R.U32.HI UR26, URZ, 0x7, UR26 ;  /* 0x000000073f1a7899 */ /* 0x000fe4000801161a */
[----:B------:R-:W-:Y:S02]  /*0610*/  ULOP3.LUT UR29, UR5, 0xffffff80, URZ, 0xc0, !UPT ;  /* 0xffffff80051d7892 */ /* 0x000fe4000f8ec03f */
[----:B------:R-:W-:-:S02]  /*0620*/  ULOP3.LUT UR47, UR12, 0xffffff80, URZ, 0xc0, !UPT ;  /* 0xffffff800c2f7892 */ /* 0x000fc4000f8ec03f */
[----:B------:R-:W-:Y:S02]  /*0630*/  ULOP3.LUT UR52, UR27, 0xffffff80, URZ, 0xc0, !UPT ;  /* 0xffffff801b347892 */ /* 0x000fe4000f8ec03f */
[----:B------:R-:W-:Y:S02]  /*0640*/  ULOP3.LUT UR31, UR6, 0xffffff80, URZ, 0xc0, !UPT ;  /* 0xffffff80061f7892 */ /* 0x000fe4000f8ec03f */
[----:B------:R-:W-:Y:S02]  /*0650*/  UIMAD UR26, UR26, 0xc80, URZ ;  /* 0x00000c801a1a78a4 */ /* 0x000fe4000f8e023f */
[----:B------:R-:W-:Y:S02]  /*0660*/  UIADD3 UR29, UR28, -UR29, URZ ;  /* 0x8000001d1c1d7290 */ /* 0x000fe4000fffe03f */
[----:B------:R-:W-:Y:S02]  /*0670*/  UIADD3 UR47, UR44, -UR47, URZ ;  /* 0x8000002f2c2f7290 */ /* 0x000fe4000fffe03f */
[----:B------:R-:W-:-:S02]  /*0680*/  USHF.R.U32.HI UR17, URZ, 0x7, UR17 ;  /* 0x000000073f117899 */ /* 0x000fc40008011611 */
[----:B------:R-:W-:Y:S02]  /*0690*/  USHF.R.U32.HI UR28, URZ, 0x7, UR11 ;  /* 0x000000073f1c7899 */ /* 0x000fe4000801160b */
[----:B------:R-:W-:Y:S02]  /*06a0*/  UIADD3 UR22, UR22, -UR52, URZ ;  /* 0x8000003416167290 */ /* 0x000fe4000fffe03f */
[----:B------:R-:W-:Y:S01]  /*06b0*/  UIADD3 UR31, UR30, -UR31, URZ ;  /* 0x8000001f1e1f7290 */ /* 0x000fe2000fffe03f */
[----:B------:R-:W-:Y:S01]  /*06c0*/  MOV R33, UR26 ;  /* 0x0000001a00217c02 */ /* 0x000fe20008000f00 */
[----:B------:R-:W-:Y:S01]  /*06d0*/  ULOP3.LUT UR55, UR16, 0xffffff80, URZ, 0xc0, !UPT ;  /* 0xffffff8010377892 */ /* 0x000fe2000f8ec03f */
[----:B------:R-:W-:Y:S01]  /*06e0*/  MOV R101, UR47 ;  /* 0x0000002f00657c02 */ /* 0x000fe20008000f00 */
[----:B------:R-:W-:Y:S01]  /*06f0*/  USHF.R.U32.HI UR30, URZ, 0x7, UR16 ;  /* 0x000000073f1e7899 */ /* 0x000fe20008011610 */
[----:B------:R-:W-:Y:S01]  /*0700*/  IMAD.U32 R57, RZ, RZ, UR22 ;  /* 0x00000016ff397e24 */ /* 0x000fe2000f8e00ff */
[----:B------:R-:W-:Y:S01]  /*0710*/  UIMAD UR11, UR17, 0xc80, URZ ;  /* 0x00000c80110b78a4 */ /* 0x000fe2000f8e023f */
[----:B------:R-:W-:Y:S01]  /*0720*/  MOV R91, UR31 ;  /* 0x0000001f005b7c02 */ /* 0x000fe20008000f00 */
[----:B------:R-:W-:-:S02]  /*0730*/  UIMAD UR16, UR28, 0xc80, URZ ;  /* 0x00000c801c1078a4 */ /* 0x000fc4000f8e023f */
[----:B------:R-:W-:Y:S02]  /*0740*/  ULOP3.LUT UR56, UR15, 0xffffff80, URZ, 0xc0, !UPT ;  /* 0xffffff800f387892 */ /* 0x000fe4000f8ec03f */
[----:B------:R-:W-:Y:S02]  /*0750*/  ULOP3.LUT UR50, UR14, 0xffffff80, URZ, 0xc0, !UPT ;  /* 0xffffff800e327892 */ /* 0x000fe4000f8ec03f */
[----:B------:R-:W-:Y:S02]  /*0760*/  ULOP3.LUT UR49, UR13, 0xffffff80, URZ, 0xc0, !UPT ;  /* 0xffffff800d317892 */ /* 0x000fe4000f8ec03f */
[----:B------:R-:W-:Y:S02]  /*0770*/  ULOP3.LUT UR48, UR10, 0xffffff80, URZ, 0xc0, !UPT ;  /* 0xffffff800a307892 */ /* 0x000fe4000f8ec03f */
[----:B------:R-:W-:Y:S02]  /*0780*/  ULOP3.LUT UR45, UR9, 0xffffff80, URZ, 0xc0, !UPT ;  /* 0xffffff80092d7892 */ /* 0x000fe4000f8ec03f */
[----:B------:R-:W-:-:S02]  /*0790*/  ULOP3.LUT UR42, UR4, 0xffffff80, URZ, 0xc0, !UPT ;  /* 0xffffff80042a7892 */ /* 0x000fc4000f8ec03f */
[----:B------:R-:W-:Y:S02]  /*07a0*/  ULOP3.LUT UR39, UR8, 0xffffff80, URZ, 0xc0, !UPT ;  /* 0xffffff8008277892 */ /* 0x000fe4000f8ec03f */
[----:B------:R-:W-:Y:S01]  /*07b0*/  ULOP3.LUT UR37, UR7, 0xffffff80, URZ, 0xc0, !UPT ;  /* 0xffffff8007257892 */ /* 0x000fe2000f8ec03f */
[----:B------:R-:W-:Y:S01]  /*07c0*/  MOV R51, UR16 ;  /* 0x0000001000337c02 */ /* 0x000fe20008000f00 */
[----:B------:R-:W-:Y:S02]  /*07d0*/  UIADD3 UR19, UR19, -UR55, URZ ;  /* 0x8000003713137290 */ /* 0x000fe4000fffe03f */
[----:B------:R-:W-:Y:S02]  /*07e0*/  UIADD3 UR24, UR24, -UR56, URZ ;  /* 0x8000003818187290 */ /* 0x000fe4000fffe03f */
[----:B------:R-:W-:Y:S02]  /*07f0*/  UIADD3 UR25, UR25, -UR50, URZ ;  /* 0x8000003219197290 */ /* 0x000fe4000fffe03f */
[----:B------:R-:W-:Y:S01]  /*0800*/  UIADD3 UR43, UR43, -UR49, URZ ;  /* 0x800000312b2b7290 */ /* 0x000fe2000fffe03f */
[----:B------:R-:W-:Y:S01]  /*0810*/  MOV R111, UR19 ;  /* 0x00000013006f7c02 */ /* 0x000fe20008000f00 */
        /* <DEDUP_REMOVED lines=8> */
[----:B------:R-:W-:Y:S01]  /*08a0*/  USHF.R.U32.HI UR12, URZ, 0x7, UR12 ;  /* 0x000000073f0c7899 */ /* 0x000fe2000801160c */
[----:B------:R-:W-:Y:S01]  /*08b0*/  MOV R99, UR45 ;  /* 0x0000002d00637c02 */ /* 0x000fe20008000f00 */
[----:B------:R-:W-:Y:S01]  /*08c0*/  UIADD3 UR37, UR36, -UR37, URZ ;  /* 0x8000002524257290 */ /* 0x000fe2000fffe03f */
[----:B------:R-:W-:Y:S01]  /*08d0*/  MOV R97, UR42 ;  /* 0x0000002a00617c02 */ /* 0x000fe20008000f00 */
[----:B------:R-:W-:Y:S01]  /*08e0*/  USHF.R.U32.HI UR27, URZ, 0x7, UR27 ;  /* 0x000000073f1b7899 */ /* 0x000fe2000801161b */
[----:B------:R-:W-:Y:S01]  /*08f0*/  MOV R95, UR39 ;  /* 0x00000027005f7c02 */ /* 0x000fe20008000f00 */
[----:B------:R-:W-:-:S02]  /*0900*/  UIMAD UR12, UR12, 0xc80, URZ ;  /* 0x00000c800c0c78a4 */ /* 0x000fc4000f8e023f */
[----:B------:R-:W-:Y:S01]  /*0910*/  UIMAD UR27, UR27, 0xc80, URZ ;  /* 0x00000c801b1b78a4 */ /* 0x000fe2000f8e023f */
[----:B------:R-:W-:Y:S01]  /*0920*/  IMAD.U32 R93, RZ, RZ, UR37 ;  /* 0x00000025ff5d7e24 */ /* 0x000fe2000f8e00ff */
[----:B------:R-:W-:Y:S02]  /*0930*/  USHF.R.U32.HI UR15, URZ, 0x7, UR15 ;  /* 0x000000073f0f7899 */ /* 0x000fe4000801160f */
[----:B------:R-:W-:Y:S02]  /*0940*/  USHF.R.U32.HI UR14, URZ, 0x7, UR14 ;  /* 0x000000073f0e7899 */ /* 0x000fe4000801160e */
[----:B------:R-:W-:Y:S01]  /*0950*/  MOV R49, UR27 ;  /* 0x0000001b00317c02 */ /* 0x000fe20008000f00 */
[----:B------:R-:W-:Y:S02]  /*0960*/  USHF.R.U32.HI UR13, URZ, 0x7, UR13 ;  /* 0x000000073f0d7899 */ /* 0x000fe4000801160d */
[----:B------:R-:W-:Y:S02]  /*0970*/  USHF.R.U32.HI UR10, URZ, 0x7, UR10 ;  /* 0x000000073f0a7899 */ /* 0x000fe4000801160a */
[----:B------:R-:W-:-:S02]  /*0980*/  UIMAD UR15, UR15, 0xc80, URZ ;  /* 0x00000c800f0f78a4 */ /* 0x000fc4000f8e023f */
[----:B------:R-:W-:Y:S02]  /*0990*/  UIMAD UR14, UR14, 0xc80, URZ ;  /* 0x00000c800e0e78a4 */ /* 0x000fe4000f8e023f */
[----:B------:R-:W-:Y:S02]  /*09a0*/  UIMAD UR13, UR13, 0xc80, URZ ;  /* 0x00000c800d0d78a4 */ /* 0x000fe4000f8e023f */
[----:B------:R-:W-:Y:S02]  /*09b0*/  UIMAD UR10, UR10, 0xc80, URZ ;  /* 0x00000c800a0a78a4 */ /* 0x000fe4000f8e023f */
[----:B------:R-:W-:Y:S02]  /*09c0*/  UIMAD UR30, UR30, 0xc80, URZ ;  /* 0x00000c801e1e78a4 */ /* 0x000fe4000f8e023f */
[----:B------:R-:W-:Y:S02]  /*09d0*/  USHF.R.U32.HI UR9, URZ, 0x7, UR9 ;  /* 0x000000073f097899 */ /* 0x000fe40008011609 */
[----:B------:R-:W-:-:S02]  /*09e0*/  USHF.R.U32.HI UR4, URZ, 0x7, UR4 ;  /* 0x000000073f047899 */ /* 0x000fc40008011604 */
[----:B------:R-:W-:Y:S02]  /*09f0*/  USHF.R.U32.HI UR8, URZ, 0x7, UR8 ;  /* 0x000000073f087899 */ /* 0x000fe40008011608 */
[----:B------:R-:W-:Y:S02]  /*0a00*/  USHF.R.U32.HI UR7, URZ, 0x7, UR7 ;  /* 0x000000073f077899 */ /* 0x000fe40008011607 */
[----:B------:R-:W-:Y:S02]  /*0a10*/  USHF.R.U32.HI UR5, URZ, 0x7, UR5 ;  /* 0x000000073f057899 */ /* 0x000fe40008011605 */
[----:B------:R-:W-:Y:S02]  /*0a20*/  USHF.R.U32.HI UR6, URZ, 0x7, UR6 ;  /* 0x000000073f067899 */ /* 0x000fe40008011606 */
[----:B------:R-:W-:Y:S02]  /*0a30*/  UIMAD UR9, UR9, 0xc80, URZ ;  /* 0x00000c80090978a4 */ /* 0x000fe4000f8e023f */
[----:B------:R-:W-:-:S02]  /*0a40*/  UIMAD UR4, UR4, 0xc80, URZ ;  /* 0x00000c80040478a4 */ /* 0x000fc4000f8e023f */
[----:B------:R-:W-:Y:S02]  /*0a50*/  UIMAD UR8, UR8, 0xc80, URZ ;  /* 0x00000c80080878a4 */ /* 0x000fe4000f8e023f */
[----:B------:R-:W-:Y:S02]  /*0a60*/  UIMAD UR7, UR7, 0xc80, URZ ;  /* 0x00000c80070778a4 */ /* 0x000fe4000f8e023f */
[----:B------:R-:W-:Y:S02]  /*0a70*/  UIMAD UR5, UR5, 0xc80, URZ ;  /* 0x00000c80050578a4 */ /* 0x000fe4000f8e023f */
[----:B------:R-:W-:Y:S01]  /*0a80*/  UIMAD UR6, UR6, 0xc80, URZ ;  /* 0x00000c80060678a4 */ /* 0x000fe2000f8e023f */
[C---:B--2---:R-:W-:Y:S02]  /*0a90*/  SHF.L.U32 R16, R14.reuse, 0x7, RZ ;  /* 0x000000070e107819 */ /* 0x044fe400000006ff */
[----:B------:R-:W-:Y:S02]  /*0aa0*/  SHF.L.U64.HI R17, R14, 0x7, R15 ;  /* 0x000000070e117819 */ /* 0x000fe4000001020f */
[----:B------:R-:W-:-:S02]  /*0ab0*/  IADD3 R11, P1, R16, 0x280, RZ ;  /* 0x00000280100b7810 */ /* 0x000fc40007f3e0ff */
[----:B------:R-:W-:Y:S02]  /*0ac0*/  ISETP.GE.AND P0, PT, R15, RZ, PT ;  /* 0x000000ff0f00720c */ /* 0x000fe40003f06270 */
[----:B------:R-:W-:Y:S02]  /*0ad0*/  IADD3.X R14, RZ, R17, RZ, P1, !PT ;  /* 0x00000011ff0e7210 */ /* 0x000fe40000ffe4ff */
[----:B------:R-:W-:Y:S02]  /*0ae0*/  SEL R11, R11, R16, !P0 ;  /* 0x000000100b0b7207 */ /* 0x000fe40004000000 */
[----:B------:R-:W-:Y:S02]  /*0af0*/  SEL R14, R14, R17, !P0 ;  /* 0x000000110e0e7207 */ /* 0x000fe40004000000 */
[----:B------:R-:W-:Y:S02]  /*0b00*/  LEA R88, P2, R11, UR34, 0x2 ;  /* 0x000000220b587c11 */ /* 0x000fe4000f8410ff */
[----:B------:R-:W-:-:S02]  /*0b10*/  IADD3 R15, P1, R12, 0x5, RZ ;  /* 0x000000050c0f7810 */ /* 0x000fc40007f3e0ff */
[----:B------:R-:W-:Y:S02]  /*0b20*/  LEA.HI.X R89, R11, UR35, R14, 0x2, P2 ;  /* 0x000000230b597c11 */ /* 0x000fe400090f140e */
[----:B------:R-:W-:Y:S02]  /*0b30*/  ISETP.GE.AND P0, PT, R13, RZ, PT ;  /* 0x000000ff0d00720c */ /* 0x000fe40003f06270 */
[----:B------:R-:W-:Y:S01]  /*0b40*/  IADD3.X R17, RZ, R13, RZ, P1, !PT ;  /* 0x0000000dff117210 */ /* 0x000fe20000ffe4ff */
[--C-:B------:R-:W-:Y:S01]  /*0b50*/  IMAD.WIDE R58, R59, 0x4, R88.reuse ;  /* 0x000000043b3a7825 */ /* 0x100fe200078e0258 */
[----:B------:R-:W-:Y:S02]  /*0b60*/  SEL R11, R15, R12, !P0 ;  /* 0x0000000c0f0b7207 */ /* 0x000fe40004000000 */
[----:B------:R-:W-:Y:S01]  /*0b70*/  SEL R32, R17, R13, !P0 ;  /* 0x0000000d11207207 */ /* 0x000fe20004000000 */
[----:B------:R-:W-:Y:S01]  /*0b80*/  IMAD.WIDE R114, R115, 0x4, R88 ;  /* 0x0000000473727825 */ /* 0x000fe200078e0258 */
[----:B------:R-:W-:-:S03]  /*0b90*/  MOV R13, UR29 ;  /* 0x0000001d000d7c02 */ /* 0x000fc60008000f00 */
[----:B------:R-:W-:Y:S02]  /*0ba0*/  IMAD R32, R32, 0xa00, RZ ;  /* 0x00000a0020207824 */ /* 0x000fe400078e02ff */
[----:B------:R-:W-:-:S04]  /*0bb0*/  IMAD.WIDE R112, R113, 0x4, R88 ;  /* 0x0000000471707825 */ /* 0x000fc800078e0258 */
[----:B------:R-:W-:-:S04]  /*0bc0*/  IMAD.WIDE.U32 R16, R11, 0xa00, R58 ;  /* 0x00000a000b107825 */ /* 0x000fc800078e003a */
[----:B------:R-:W-:Y:S01]  /*0bd0*/  IMAD.WIDE.U32 R20, R11, 0xa00, R114 ;  /* 0x00000a000b147825 */ /* 0x000fe200078e0072 */
[----:B------:R-:W-:-:S03]  /*0be0*/  IADD3 R17, R17, R32, RZ ;  /* 0x0000002011117210 */ /* 0x000fc60007ffe0ff */
[----:B------:R-:W-:Y:S01]  /*0bf0*/  IMAD.WIDE.U32 R22, R11, 0xa00, R112 ;  /* 0x00000a000b167825 */ /* 0x000fe200078e0070 */
[----:B------:R-:W-:-:S03]  /*0c00*/  IADD3 R21, R32, R21, RZ ;  /* 0x0000001520157210 */ /* 0x000fc60007ffe0ff */
[----:B------:R-:W-:Y:S01]  /*0c10*/  IMAD.WIDE R16, R33, 0x4, R16 ;  /* 0x0000000421107825 */ /* 0x000fe200078e0210 */
[----:B------:R-:W-:Y:S02]  /*0c20*/  IADD3 R23, R32, R23, RZ ;  /* 0x0000001720177210 */ /* 0x000fe40007ffe0ff */
[----:B------:R-:W-:Y:S01]  /*0c30*/  MOV R33, UR11 ;  /* 0x0000000b00217c02 */ /* 0x000fe20008000f00 */
[----:B------:R-:W-:-:S04]  /*0c40*/  IMAD.WIDE R100, R101, 0x4, R88 ;  /* 0x0000000465647825 */ /* 0x000fc800078e0258 */
[----:B------:R-:W-:-:S04]  /*0c50*/  IMAD.WIDE R56, R57, 0x4, R88 ;  /* 0x0000000439387825 */ /* 0x000fc800078e0258 */
[----:B------:R-:W-:-:S04]  /*0c60*/  IMAD.WIDE R20, R33, 0x4, R20 ;  /* 0x0000000421147825 */ /* 0x000fc800078e0214 */
[----:B------:R-:W-:-:S04]  /*0c70*/  IMAD.WIDE R22, R51, 0x4, R22 ;  /* 0x0000000433167825 */ /* 0x000fc800078e0216 */
[C---:B------:R-:W-:Y:S01]  /*0c80*/  IMAD.WIDE.U32 R38, R11.reuse, 0xa00, R100 ;  /* 0x00000a000b267825 */ /* 0x040fe200078e0064 */
[----:B------:R1:W-:Y:S03]  /*0c90*/  STS.128 [R3+0x10], R20 ;  /* 0x0000101403007388 */ /* 0x0003e60000000c00 */
[----:B------:R-:W-:-:S04]  /*0ca0*/  IMAD.WIDE.U32 R18, R11, 0xa00, R56 ;  /* 0x00000a000b127825 */ /* 0x000fc800078e0038 */
[----:B------:R-:W-:Y:S01]  /*0cb0*/  IMAD.IADD R39, R32, 0x1, R39 ;  /* 0x0000000120277824 */ /* 0x000fe200078e0227 */
[----:B------:R-:W-:Y:S01]  /*0cc0*/  IADD3 R19, R32, R19, RZ ;  /* 0x0000001320137210 */ /* 0x000fe20007ffe0ff */
[----:B------:R-:W-:-:S04]  /*0cd0*/  IMAD.WIDE R110, R111, 0x4, R88 ;  /* 0x000000046f6e7825 */ /* 0x000fc800078e0258 */
[----:B------:R-:W-:Y:S01]  /*0ce0*/  IMAD.WIDE R108, R109, 0x4, R88 ;  /* 0x000000046d6c7825 */ /* 0x000fe200078e0258 */
[----:B-1----:R-:W-:-:S03]  /*0cf0*/  MOV R23, UR12 ;  /* 0x0000000c00177c02 */ /* 0x002fc60008000f00 */
[----:B------:R-:W-:-:S04]  /*0d00*/  IMAD.WIDE R106, R107, 0x4, R88 ;  /* 0x000000046b6a7825 */ /* 0x000fc800078e0258 */
        /* <DEDUP_REMOVED lines=8> */
[----:B------:R-:W-:Y:S02]  /*0d90*/  IMAD.WIDE R22, R23, 0x4, R38 ;  /* 0x0000000417167825 */ /* 0x000fe400078e0226 */
[----:B------:R-:W1:Y:S02]  /*0da0*/  LDC.64 R38, c[0x0][0x240] ;  /* 0x00009000ff267b82 */ /* 0x000e640000000a00 */
[----:B------:R-:W-:-:S04]  /*0db0*/  IMAD.WIDE R18, R49, 0x4, R18 ;  /* 0x0000000431127825 */ /* 0x000fc800078e0212 */
[----:B------:R-:W-:-:S04]  /*0dc0*/  IMAD.WIDE.U32 R48, R11, 0xa00, R88 ;  /* 0x00000a000b307825 */ /* 0x000fc800078e0058 */
[----:B------:R-:W-:-:S04]  /*0dd0*/  IMAD.WIDE.U32 R12, R11, 0xa00, R110 ;  /* 0x00000a000b0c7825 */ /* 0x000fc800078e006e */
[----:B------:R-:W-:-:S04]  /*0de0*/  IMAD.WIDE.U32 R14, R11, 0xa00, R108 ;  /* 0x00000a000b0e7825 */ /* 0x000fc800078e006c */
[----:B------:R-:W-:-:S04]  /*0df0*/  IMAD.WIDE.U32 R40, R11, 0xa00, R106 ;  /* 0x00000a000b287825 */ /* 0x000fc800078e006a */
[----:B------:R-:W-:-:S04]  /*0e00*/  IMAD.WIDE.U32 R44, R11, 0xa00, R104 ;  /* 0x00000a000b2c7825 */ /* 0x000fc800078e0068 */
[----:B------:R-:W-:Y:S01]  /*0e10*/  IMAD.WIDE.U32 R42, R11, 0xa00, R102 ;  /* 0x00000a000b2a7825 */ /* 0x000fe200078e0066 */
[----:B0-----:R-:W-:Y:S01]  /*0e20*/  IADD3 R47, R32, R49, RZ ;  /* 0x00000031202f7210 */ /* 0x001fe20007ffe0ff */
[----:B------:R0:W-:Y:S01]  /*0e30*/  STS.128 [R3], R16 ;  /* 0x0000001003007388 */ /* 0x0001e20000000c00 */
[----:B------:R-:W-:Y:S01]  /*0e40*/  IADD3 R13, R32, R13, RZ ;  /* 0x0000000d200d7210 */ /* 0x000fe20007ffe0ff */
[----:B------:R-:W-:Y:S01]  /*0e50*/  IMAD.U32 R33, RZ, RZ, UR30 ;  /* 0x0000001eff217e24 */ /* 0x000fe2000f8e00ff */
[----:B------:R-:W-:Y:S02]  /*0e60*/  IADD3 R15, R32, R15, RZ ;  /* 0x0000000f200f7210 */ /* 0x000fe40007ffe0ff */
[----:B------:R-:W-:Y:S02]  /*0e70*/  IADD3 R41, R32, R41, RZ ;  /* 0x0000002920297210 */ /* 0x000fe40007ffe0ff */
[----:B------:R-:W-:Y:S02]  /*0e80*/  IADD3 R45, R32, R45, RZ ;  /* 0x0000002d202d7210 */ /* 0x000fe40007ffe0ff */
[----:B------:R-:W-:-:S02]  /*0e90*/  IADD3 R43, R32, R43, RZ ;  /* 0x0000002b202b7210 */ /* 0x000fc40007ffe0ff */
[----:B------:R-:W-:Y:S02]  /*0ea0*/  MOV R49, UR15 ;  /* 0x0000000f00317c02 */ /* 0x000fe40008000f00 */
[----:B------:R-:W-:Y:S02]  /*0eb0*/  MOV R51, UR14 ;  /* 0x0000000e00337c02 */ /* 0x000fe40008000f00 */
[----:B------:R-:W-:Y:S02]  /*0ec0*/  MOV R21, UR10 ;  /* 0x0000000a00157c02 */ /* 0x000fe40008000f00 */
[----:B0-----:R-:W-:Y:S01]  /*0ed0*/  MOV R19, UR13 ;  /* 0x0000000d00137c02 */ /* 0x001fe20008000f00 */
[----:B------:R-:W-:-:S04]  /*0ee0*/  IMAD.WIDE R12, R33, 0x4, R12 ;  /* 0x00000004210c7825 */ /* 0x000fc800078e020c */
[----:B------:R-:W-:-:S04]  /*0ef0*/  IMAD.WIDE R14, R49, 0x4, R14 ;  /* 0x00000004310e7825 */ /* 0x000fc800078e020e */
[----:B------:R-:W-:-:S04]  /*0f00*/  IMAD.WIDE R16, R51, 0x4, R40 ;  /* 0x0000000433107825 */ /* 0x000fc800078e0228 */
[----:B------:R-:W-:-:S04]  /*0f10*/  IMAD.WIDE R18, R19, 0x4, R44 ;  /* 0x0000000413127825 */ /* 0x000fc800078e022c */
[----:B------:R-:W-:-:S04]  /*0f20*/  IMAD.WIDE R20, R21, 0x4, R42 ;  /* 0x0000000415147825 */ /* 0x000fc800078e022a */
[----:B------:R-:W-:-:S04]  /*0f30*/  IMAD.WIDE.U32 R30, R11, 0xa00, R98 ;  /* 0x00000a000b1e7825 */ /* 0x000fc800078e0062 */
[----:B------:R-:W-:-:S04]  /*0f40*/  IMAD.WIDE.U32 R28, R11, 0xa00, R96 ;  /* 0x00000a000b1c7825 */ /* 0x000fc800078e0060 */
[----:B------:R-:W-:-:S04]  /*0f50*/  IMAD.WIDE.U32 R26, R11, 0xa00, R94 ;  /* 0x00000a000b1a7825 */ /* 0x000fc800078e005e */
[----:B------:R-:W-:-:S04]  /*0f60*/  IMAD.WIDE.U32 R34, R11, 0xa00, R92 ;  /* 0x00000a000b227825 */ /* 0x000fc800078e005c */
[----:B------:R-:W-:Y:S01]  /*0f70*/  IMAD.WIDE.U32 R36, R11, 0xa00, R90 ;  /* 0x00000a000b247825 */ /* 0x000fe200078e005a */
[----:B------:R0:W-:Y:S01]  /*0f80*/  STS.128 [R3+0x20], R12 ;  /* 0x0000200c03007388 */ /* 0x0001e20000000c00 */
[----:B------:R-:W-:Y:S02]  /*0f90*/  IADD3 R31, R32, R31, RZ ;  /* 0x0000001f201f7210 */ /* 0x000fe40007ffe0ff */
[----:B------:R-:W-:Y:S01]  /*0fa0*/  IADD3 R29, R32, R29, RZ ;  /* 0x0000001d201d7210 */ /* 0x000fe20007ffe0ff */
[----:B------:R2:W-:Y:S01]  /*0fb0*/  STS.128 [R3+0x30], R16 ;  /* 0x0000301003007388 */ /* 0x0005e20000000c00 */
[----:B------:R-:W-:Y:S02]  /*0fc0*/  IADD3 R27, R32, R27, RZ ;  /* 0x0000001b201b7210 */ /* 0x000fe40007ffe0ff */
[----:B------:R-:W-:Y:S01]  /*0fd0*/  IADD3 R35, R32, R35, RZ ;  /* 0x0000002320237210 */ /* 0x000fe20007ffe0ff */
[----:B------:R4:W-:Y:S01]  /*0fe0*/  STS.128 [R3+0x40], R20 ;  /* 0x0000401403007388 */ /* 0x0009e20000000c00 */
[----:B------:R-:W-:-:S02]  /*0ff0*/  IADD3 R37, R32, R37, RZ ;  /* 0x0000002520257210 */ /* 0x000fc40007ffe0ff */
[----:B------:R-:W-:Y:S02]  /*1000*/  MOV R46, R48 ;  /* 0x00000030002e7202 */ /* 0x000fe40000000f00 */
[----:B0-----:R-:W-:Y:S02]  /*1010*/  MOV R13, UR9 ;  /* 0x00000009000d7c02 */ /* 0x001fe40008000f00 */
[----:B------:R-:W-:Y:S02]  /*1020*/  MOV R15, UR4 ;  /* 0x00000004000f7c02 */ /* 0x000fe40008000f00 */
[----:B--2---:R-:W-:Y:S02]  /*1030*/  MOV R17, UR8 ;  /* 0x0000000800117c02 */ /* 0x004fe40008000f00 */
[----:B------:R-:W-:Y:S02]  /*1040*/  MOV R19, UR7 ;  /* 0x0000000700137c02 */ /* 0x000fe40008000f00 */
[----:B----4-:R-:W-:Y:S01]  /*1050*/  MOV R23, UR5 ;  /* 0x0000000500177c02 */ /* 0x010fe20008000f00 */
[----:B------:R-:W-:Y:S01]  /*1060*/  IMAD.U32 R21, RZ, RZ, UR6 ;  /* 0x00000006ff157e24 */ /* 0x000fe2000f8e00ff */
[C---:B-----5:R-:W-:Y:S01]  /*1070*/  SHF.L.U32 R42, R24.reuse, 0x7, RZ ;  /* 0x00000007182a7819 */ /* 0x060fe200000006ff */
[----:B------:R-:W-:Y:S01]  /*1080*/  IMAD.WIDE R12, R13, 0x4, R30 ;  /* 0x000000040d0c7825 */ /* 0x000fe200078e021e */
[----:B------:R-:W-:-:S02]  /*1090*/  SHF.L.U64.HI R41, R24, 0x7, R25 ;  /* 0x0000000718297819 */ /* 0x000fc40000010219 */
[----:B------:R-:W-:Y:S01]  /*10a0*/  ISETP.GE.AND P0, PT, R25, RZ, PT ;  /* 0x000000ff1900720c */ /* 0x000fe20003f06270 */
[----:B------:R-:W-:-:S04]  /*10b0*/  IMAD.WIDE R14, R15, 0x4, R28 ;  /* 0x000000040f0e7825 */ /* 0x000fc800078e021c */
[----:B------:R-:W-:-:S04]  /*10c0*/  IMAD.WIDE R16, R17, 0x4, R26 ;  /* 0x0000000411107825 */ /* 0x000fc800078e021a */
[----:B------:R-:W-:-:S04]  /*10d0*/  IMAD.WIDE R18, R19, 0x4, R34 ;  /* 0x0000000413127825 */ /* 0x000fc800078e0222 */
[----:B------:R-:W-:-:S04]  /*10e0*/  IMAD.WIDE R20, R21, 0x4, R36 ;  /* 0x0000000415147825 */ /* 0x000fc800078e0224 */
[----:B------:R-:W-:-:S04]  /*10f0*/  IMAD.WIDE R22, R23, 0x4, R46 ;  /* 0x0000000417167825 */ /* 0x000fc800078e022e */
[----:B-1----:R-:W-:Y:S01]  /*1100*/  IMAD.WIDE R24, R9, 0x4, R38 ;  /* 0x0000000409187825 */ /* 0x002fe200078e0226 */
[----:B------:R0:W-:Y:S04]  /*1110*/  STS.128 [R3+0x50], R12 ;  /* 0x0000500c03007388 */ /* 0x0001e80000000c00 */
[----:B------:R-:W-:Y:S04]  /*1120*/  STS.128 [R3+0x60], R16 ;  /* 0x0000601003007388 */ /* 0x000fe80000000c00 */
[----:B------:R1:W-:Y:S04]  /*1130*/  STS.128 [R3+0x70], R20 ;  /* 0x0000701403007388 */ /* 0x0003e80000000c00 */
[----:B------:R2:W4:Y:S01]  /*1140*/  LDG.E.EL R9, desc[UR32][R24.64] ;  /* 0x0000002018097981 */ /* 0x000522000c2e1900 */
[----:B------:R-:W-:Y:S01]  /*1150*/  BAR.SYNC.DEFER_BLOCKING 0x0 ;  /* 0x0000000000007b1d */ /* 0x000fe20000010000 */
[----:B------:R-:W-:-:S04]  /*1160*/  IADD3 R33, P1, R42, 0x280, RZ ;  /* 0x000002802a217810 */ /* 0x000fc80007f3e0ff */
[----:B------:R-:W-:Y:S02]  /*1170*/  IADD3.X R40, RZ, R41, RZ, P1, !PT ;  /* 0x00000029ff287210 */ /* 0x000fe40000ffe4ff */
[----:B------:R-:W-:Y:S02]  /*1180*/  SEL R33, R33, R42, !P0 ;  /* 0x0000002a21217207 */ /* 0x000fe40004000000 */
[----:B------:R-:W-:Y:S02]  /*1190*/  SEL R40, R40, R41, !P0 ;  /* 0x0000002928287207 */ /* 0x000fe40004000000 */
[----:B------:R-:W-:-:S04]  /*11a0*/  LEA R60, P0, R33, UR34, 0x2 ;  /* 0x00000022213c7c11 */ /* 0x000fc8000f8010ff */
[----:B------:R-:W-:Y:S01]  /*11b0*/  LEA.HI.X R61, R33, UR35, R40, 0x2, P0 ;  /* 0x00000023213d7c11 */ /* 0x000fe200080f1428 */
[----:B------:R-:W5:Y:S04]  /*11c0*/  LDS.64 R42, [R10] ;  /* 0x000000000a2a7984 */ /* 0x000f680000000a00 */
[----:B------:R-:W1:Y:S04]  /*11d0*/  LDS.64 R86, [R7+0x2000] ;  /* 0x0020000007567984 */ /* 0x000e680000000a00 */
[----:B------:R-:W3:Y:S04]  /*11e0*/  LDS.64 R118, [R5+0x4000] ;  /* 0x0040000005767984 */ /* 0x000ee80000000a00 */
[----:B------:R-:W3:Y:S01]  /*11f0*/  LDS.64 R40, [R4+0x6000] ;  /* 0x0060000004287984 */ /* 0x000ee20000000a00 */
[----:B------:R-:W-:-:S02]  /*1200*/  MOV R65, UR23 ;  /* 0x0000001700417c02 */ /* 0x000fc40008000f00 */
[----:B------:R-:W-:-:S03]  /*1210*/  MOV R51, UR22 ;  /* 0x0000001600337c02 */ /* 0x000fc60008000f00 */
[----:B------:R-:W-:-:S04]  /*1220*/  IMAD.WIDE R64, R65, 0x4, R60 ;  /* 0x0000000441407825 */ /* 0x000fc800078e023c */
[----:B------:R-:W-:-:S04]  /*1230*/  IMAD.WIDE R50, R51, 0x4, R60 ;  /* 0x0000000433327825 */ /* 0x000fc800078e023c */
[----:B0-----:R-:W-:-:S04]  /*1240*/  IMAD.WIDE.U32 R12, R11, 0xa00, R64 ;  /* 0x00000a000b0c7825 */ /* 0x001fc800078e0040 */
[----:B------:R-:W-:Y:S01]  /*1250*/  IMAD.WIDE.U32 R14, R11, 0xa00, R50 ;  /* 0x00000a000b0e7825 */ /* 0x000fe200078e0032 */
[----:B------:R-:W-:Y:S02]  /*1260*/  ISETP.GE.AND P1, PT, R0, 0x200, PT ;  /* 0x000002000000780c */ /* 0x000fe40003f26270 */
[----:B------:R-:W-:Y:S02]  /*1270*/  IADD3 R13, R32, R13, RZ ;  /* 0x0000000d200d7210 */ /* 0x000fe40007ffe0ff */
[----:B------:R-:W-:Y:S02]  /*1280*/  IADD3 R15, R32, R15, RZ ;  /* 0x0000000f200f7210 */ /* 0x000fe40007ffe0ff */
[----:B------:R-:W-:Y:S02]  /*1290*/  MOV R29, UR26 ;  /* 0x0000001a001d7c02 */ /* 0x000fe40008000f00 */
[----:B------:R-:W-:Y:S02]  /*12a0*/  MOV R31, UR27 ;  /* 0x0000001b001f7c02 */ /* 0x000fe40008000f00 */
[----:B--2---:R-:W-:-:S02]  /*12b0*/  CS2R R24, SRZ ;  /* 0x0000000000187805 */ /* 0x004fc4000001ff00 */
[----:B------:R-:W-:Y:S01]  /*12c0*/  CS2R R26, SRZ ;  /* 0x00000000001a7805 */ /* 0x000fe2000001ff00 */
[----:B------:R-:W-:Y:S01]  /*12d0*/  IMAD.WIDE R12, R29, 0x4, R12 ;  /* 0x000000041d0c7825 */ /* 0x000fe200078e020c */
[----:B-1----:R-:W-:Y:S02]  /*12e0*/  CS2R R20, SRZ ;  /* 0x0000000000147805 */ /* 0x002fe4000001ff00 */
[----:B------:R-:W-:Y:S02]  /*12f0*/  CS2R R22, SRZ ;  /* 0x0000000000167805 */ /* 0x000fe4000001ff00 */
[----:B------:R-:W-:Y:S01]  /*1300*/  CS2R R44, SRZ ;  /* 0x00000000002c7805 */ /* 0x000fe2000001ff00 */
[----:B------:R-:W-:Y:S01]  /*1310*/  IMAD.WIDE R14, R31, 0x4, R14 ;  /* 0x000000041f0e7825 */ /* 0x000fe200078e020e */
[----:B------:R-:W-:Y:S02]  /*1320*/  CS2R R46, SRZ ;  /* 0x00000000002e7805 */ /* 0x000fe4000001ff00 */
[----:B------:R-:W-:-:S02]  /*1330*/  CS2R R28, SRZ ;  /* 0x00000000001c7805 */ /* 0x000fc4000001ff00 */
[----:B------:R-:W-:Y:S02]  /*1340*/  CS2R R30, SRZ ;  /* 0x00000000001e7805 */ /* 0x000fe4000001ff00 */
[----:B------:R-:W-:Y:S01]  /*1350*/  MOV R83, UR21 ;  /* 0x0000001500537c02 */ /* 0x000fe20008000f00 */
[----:B-----5:R0:W2:Y:S01]  /*1360*/  @!P1 LDG.E.128 R24, desc[UR32][R42.64] ;  /* 0x000000202a189981 */ /* 0x0200a2000c1e1d00 */
[----:B------:R-:W-:-:S03]  /*1370*/  MOV R75, UR20 ;  /* 0x00000014004b7c02 */ /* 0x000fc60008000f00 */
[----:B------:R-:W5:Y:S01]  /*1380*/  @!P1 LDG.E.128 R20, desc[UR32][R86.64] ;  /* 0x0000002056149981 */ /* 0x000f62000c1e1d00 */
[----:B------:R-:W-:-:S03]  /*1390*/  MOV R77, UR19 ;  /* 0x00000013004d7c02 */ /* 0x000fc60008000f00 */
[----:B---3--:R-:W3:Y:S01]  /*13a0*/  @!P1 LDG.E.128 R44, desc[UR32][R118.64] ;  /* 0x00000020762c9981 */ /* 0x008ee2000c1e1d00 */
[----:B------:R-:W-:-:S03]  /*13b0*/  MOV R55, UR24 ;  /* 0x0000001800377c02 */ /* 0x000fc60008000f00 */
[----:B------:R1:W2:Y:S01]  /*13c0*/  @!P1 LDG.E.128 R28, desc[UR32][R40.64] ;  /* 0x00000020281c9981 */ /* 0x0002a2000c1e1d00 */
[----:B------:R-:W-:Y:S01]  /*13d0*/  MOV R63, UR25 ;  /* 0x00000019003f7c02 */ /* 0x000fe20008000f00 */
[----:B------:R-:W-:Y:S01]  /*13e0*/  BAR.SYNC.DEFER_BLOCKING 0x0 ;  /* 0x0000000000007b1d */ /* 0x000fe20000010000 */
[----:B------:R-:W-:Y:S01]  /*13f0*/  MOV R79, UR43 ;  /* 0x0000002b004f7c02 */ /* 0x000fe20008000f00 */
[----:B------:R-:W-:Y:S01]  /*1400*/  IMAD.U32 R71, RZ, RZ, UR45 ;  /* 0x0000002dff477e24 */ /* 0x000fe2000f8e00ff */
[----:B------:R-:W-:Y:S01]  /*1410*/  MOV R67, UR46 ;  /* 0x0000002e00437c02 */ /* 0x000fe20008000f00 */
[--C-:B------:R-:W-:Y:S01]  /*1420*/  IMAD.WIDE R82, R83, 0x4, R60.reuse ;  /* 0x0000000453527825 */ /* 0x100fe200078e023c */
[----:B------:R-:W-:Y:S02]  /*1430*/  MOV R69, UR47 ;  /* 0x0000002f00457c02 */ /* 0x000fe40008000f00 */
[----:B------:R-:W-:Y:S01]  /*1440*/  MOV R81, UR42 ;  /* 0x0000002a00517c02 */ /* 0x000fe20008000f00 */
[----:B------:R-:W-:Y:S01]  /*1450*/  IMAD.WIDE R74, R75, 0x4, R60 ;  /* 0x000000044b4a7825 */ /* 0x000fe200078e023c */
[----:B------:R-:W-:-:S02]  /*1460*/  MOV R53, UR39 ;  /* 0x0000002700357c02 */ /* 0x000fc40008000f00 */
[----:B------:R-:W-:Y:S02]  /*1470*/  MOV R49, UR37 ;  /* 0x0000002500317c02 */ /* 0x000fe40008000f00 */
[----:B------:R-:W-:Y:S02]  /*1480*/  MOV R73, UR31 ;  /* 0x0000001f00497c02 */ /* 0x000fe40008000f00 */
[----:B------:R-:W-:Y:S01]  /*1490*/  MOV R17, UR29 ;  /* 0x0000001d00117c02 */ /* 0x000fe20008000f00 */
        /* <DEDUP_REMOVED lines=12> */
[----:B------:R-:W-:-:S04]  /*1560*/  IMAD.WIDE.U32 R16, R11, 0xa00, R82 ;  /* 0x00000a000b107825 */ /* 0x000fc800078e0052 */
[C---:B------:R-:W-:Y:S01]  /*1570*/  IMAD.WIDE.U32 R18, R11.reuse, 0xa00, R74 ;  /* 0x00000a000b127825 */ /* 0x040fe200078e004a */
[----:B------:R-:W-:Y:S02]  /*1580*/  IADD3 R17, R32, R17, RZ ;  /* 0x0000001120117210 */ /* 0x000fe40007ffe0ff */
[----:B------:R-:W-:Y:S02]  /*1590*/  MOV R33, UR11 ;  /* 0x0000000b00217c02 */ /* 0x000fe40008000f00 */
[----:B------:R-:W-:Y:S02]  /*15a0*/  IADD3 R19, R32, R19, RZ ;  /* 0x0000001320137210 */ /* 0x000fe40007ffe0ff */
[----:B------:R-:W-:Y:S01]  /*15b0*/  MOV R121, UR16 ;  /* 0x0000001000797c02 */ /* 0x000fe20008000f00 */
[----:B------:R-:W-:-:S04]  /*15c0*/  IMAD.WIDE.U32 R38, R11, 0xa00, R76 ;  /* 0x00000a000b267825 */ /* 0x000fc800078e004c */
[----:B------:R-:W-:Y:S01]  /*15d0*/  IMAD.WIDE.U32 R36, R11, 0xa00, R54 ;  /* 0x00000a000b247825 */ /* 0x000fe200078e0036 */
[----:B------:R-:W-:-:S03]  /*15e0*/  IADD3 R39, R32, R39, RZ ;  /* 0x0000002720277210 */ /* 0x000fc60007ffe0ff */
[----:B------:R-:W-:Y:S01]  /*15f0*/  IMAD.WIDE R16, R33, 0x4, R16 ;  /* 0x0000000421107825 */ /* 0x000fe200078e0210 */
[----:B------:R-:W-:-:S03]  /*1600*/  IADD3 R37, R32, R37, RZ ;  /* 0x0000002520257210 */ /* 0x000fc60007ffe0ff */
[----:B------:R-:W-:Y:S01]  /*1610*/  IMAD.WIDE R18, R121, 0x4, R18 ;  /* 0x0000000479127825 */ /* 0x000fe200078e0212 */
[----:B------:R-:W-:Y:S02]  /*1620*/  MOV R33, UR30 ;  /* 0x0000001e00217c02 */ /* 0x000fe40008000f00 */
[----:B0-----:R-:W-:Y:S01]  /*1630*/  MOV R43, UR15 ;  /* 0x0000000f002b7c02 */ /* 0x001fe20008000f00 */
[C---:B-1----:R-:W-:Y:S01]  /*1640*/  IMAD.WIDE.U32 R40, R11.reuse, 0xa00, R66 ;  /* 0x00000a000b287825 */ /* 0x042fe200078e0042 */
[----:B------:R0:W-:Y:S04]  /*1650*/  STS.128 [R3+0x10], R16 ;  /* 0x0000101003007388 */ /* 0x0001e80000000c00 */
[----:B------:R1:W-:Y:S01]  /*1660*/  STS.128 [R3], R12 ;  /* 0x0000000c03007388 */ /* 0x0003e20000000c00 */
[----:B------:R-:W-:-:S04]  /*1670*/  IMAD.WIDE.U32 R116, R11, 0xa00, R62 ;  /* 0x00000a000b747825 */ /* 0x000fc800078e003e */
[----:B------:R-:W-:-:S04]  /*1680*/  IMAD.WIDE.U32 R34, R11, 0xa00, R78 ;  /* 0x00000a000b227825 */ /* 0x000fc800078e004e */
[----:B------:R-:W-:-:S04]  /*1690*/  IMAD.WIDE.U32 R86, R11, 0xa00, R70 ;  /* 0x00000a000b567825 */ /* 0x000fc800078e0046 */
[----:B0-----:R-:W-:Y:S01]  /*16a0*/  IMAD.WIDE.U32 R18, R11, 0xa00, R68 ;  /* 0x00000a000b127825 */ /* 0x001fe200078e0044 */
[----:B------:R-:W-:Y:S02]  /*16b0*/  IADD3 R17, R32, R41, RZ ;  /* 0x0000002920117210 */ /* 0x000fe40007ffe0ff */
[----:B------:R-:W-:Y:S01]  /*16c0*/  MOV R16, R40 ;  /* 0x0000002800107202 */ /* 0x000fe20000000f00 */
[----:B-1----:R-:W-:Y:S01]  /*16d0*/  IMAD.WIDE R12, R33, 0x4, R38 ;  /* 0x00000004210c7825 */ /* 0x002fe200078e0226 */
[----:B------:R-:W-:-:S03]  /*16e0*/  IADD3 R19, R32, R19, RZ ;  /* 0x0000001320137210 */ /* 0x000fc60007ffe0ff */
[----:B------:R-:W-:Y:S01]  /*16f0*/  IMAD.WIDE R14, R43, 0x4, R36 ;  /* 0x000000042b0e7825 */ /* 0x000fe200078e0224 */
[----:B------:R-:W-:-:S03]  /*1700*/  MOV R33, UR12 ;  /* 0x0000000c00217c02 */ /* 0x000fc60008000f00 */
[----:B------:R-:W-:-:S04]  /*1710*/  IMAD.WIDE.U32 R118, R11, 0xa00, R80 ;  /* 0x00000a000b767825 */ /* 0x000fc800078e0050 */
[----:B------:R-:W-:-:S04]  /*1720*/  IMAD.WIDE.U32 R36, R11, 0xa00, R52 ;  /* 0x00000a000b247825 */ /* 0x000fc800078e0034 */
[----:B------:R-:W-:-:S04]  /*1730*/  IMAD.WIDE.U32 R38, R11, 0xa00, R48 ;  /* 0x00000a000b267825 */ /* 0x000fc800078e0030 */
[----:B------:R-:W-:-:S04]  /*1740*/  IMAD.WIDE.U32 R40, R11, 0xa00, R72 ;  /* 0x00000a000b287825 */ /* 0x000fc800078e0048 */
[----:B------:R-:W-:Y:S01]  /*1750*/  IMAD.WIDE.U32 R42, R11, 0xa00, R60 ;  /* 0x00000a000b2a7825 */ /* 0x000fe200078e003c */
[----:B------:R-:W-:Y:S01]  /*1760*/  MOV R11, UR10 ;  /* 0x0000000a000b7c02 */ /* 0x000fe20008000f00 */
[----:B------:R0:W-:Y:S01]  /*1770*/  STS.128 [R3+0x20], R12 ;  /* 0x0000200c03007388 */ /* 0x0001e20000000c00 */
[----:B------:R-:W-:Y:S01]  /*1780*/  IADD3 R35, R32, R35, RZ ;  /* 0x0000002320237210 */ /* 0x000fe20007ffe0ff */
[----:B------:R-:W-:Y:S01]  /*1790*/  IMAD.WIDE R18, R33, 0x4, R18 ;  /* 0x0000000421127825 */ /* 0x000fe200078e0212 */
[----:B------:R-:W-:-:S03]  /*17a0*/  IADD3 R37, R32, R37, RZ ;  /* 0x0000002520257210 */ /* 0x000fc60007ffe0ff */
[----:B------:R-:W-:Y:S01]  /*17b0*/  IMAD.WIDE R16, R11, 0x4, R16 ;  /* 0x000000040b107825 */ /* 0x000fe200078e0210 */
[----:B------:R-:W-:Y:S02]  /*17c0*/  MOV R11, UR8 ;  /* 0x00000008000b7c02 */ /* 0x000fe40008000f00 */
[----:B------:R-:W-:Y:S01]  /*17d0*/  IADD3 R87, R32, R87, RZ ;  /* 0x0000005720577210 */ /* 0x000fe20007ffe0ff */
[C---:B------:R-:W-:Y:S01]  /*17e0*/  IMAD.IADD R117, R32.reuse, 0x1, R117 ;  /* 0x0000000120757824 */ /* 0x040fe200078e0275 */
[----:B------:R-:W-:Y:S02]  /*17f0*/  MOV R33, UR9 ;  /* 0x0000000900217c02 */ /* 0x000fe40008000f00 */
[----:B0-----:R-:W-:Y:S02]  /*1800*/  MOV R13, UR14 ;  /* 0x0000000e000d7c02 */ /* 0x001fe40008000f00 */
[----:B------:R-:W-:Y:S01]  /*1810*/  MOV R15, UR13 ;  /* 0x0000000d000f7c02 */ /* 0x000fe20008000f00 */
[----:B------:R-:W-:Y:S01]  /*1820*/  IMAD.IADD R119, R32, 0x1, R119 ;  /* 0x0000000120777824 */ /* 0x000fe200078e0277 */
[----:B------:R-:W-:Y:S01]  /*1830*/  IADD3 R39, R32, R39, RZ ;  /* 0x0000002720277210 */ /* 0x000fe20007ffe0ff */
[----:B------:R-:W-:Y:S01]  /*1840*/  IMAD.WIDE R12, R13, 0x4, R116 ;  /* 0x000000040d0c7825 */ /* 0x000fe200078e0274 */
[----:B------:R-:W-:-:S02]  /*1850*/  IADD3 R41, R32, R41, RZ ;  /* 0x0000002920297210 */ /* 0x000fc40007ffe0ff */
[----:B------:R-:W-:Y:S01]  /*1860*/  IADD3 R43, R32, R43, RZ ;  /* 0x0000002b202b7210 */ /* 0x000fe20007ffe0ff */
[----:B------:R-:W-:Y:S01]  /*1870*/  IMAD.WIDE R14, R15, 0x4, R34 ;  /* 0x000000040f0e7825 */ /* 0x000fe200078e0222 */
[----:B------:R-:W-:Y:S02]  /*1880*/  MOV R35, UR4 ;  /* 0x0000000400237c02 */ /* 0x000fe40008000f00 */
[----:B------:R-:W-:Y:S01]  /*1890*/  MOV R117, UR5 ;  /* 0x0000000500757c02 */ /* 0x000fe20008000f00 */
[----:B------:R-:W-:Y:S01]  /*18a0*/  IMAD.WIDE R36, R11, 0x4, R36 ;  /* 0x000000040b247825 */ /* 0x000fe200078e0224 */
[----:B------:R-:W-:-:S03]  /*18b0*/  MOV R11, UR7 ;  /* 0x00000007000b7c02 */ /* 0x000fc60008000f00 */
[----:B------:R-:W-:-:S04]  /*18c0*/  IMAD.WIDE R32, R33, 0x4, R86 ;  /* 0x0000000421207825 */ /* 0x000fc800078e0256 */
[----:B------:R-:W-:Y:S02]  /*18d0*/  IMAD.U32 R87, RZ, RZ, UR6 ;  /* 0x00000006ff577e24 */ /* 0x000fe4000f8e00ff */
[----:B------:R-:W-:-:S04]  /*18e0*/  IMAD.WIDE R34, R35, 0x4, R118 ;  /* 0x0000000423227825 */ /* 0x000fc800078e0276 */
[----:B------:R-:W-:-:S04]  /*18f0*/  IMAD.WIDE R38, R11, 0x4, R38 ;  /* 0x000000040b267825 */ /* 0x000fc800078e0226 */
[----:B------:R-:W-:-:S04]  /*1900*/  IMAD.WIDE R40, R87, 0x4, R40 ;  /* 0x0000000457287825 */ /* 0x000fc800078e0228 */
[----:B------:R-:W-:Y:S01]  /*1910*/  IMAD.WIDE R42, R117, 0x4, R42 ;  /* 0x00000004752a7825 */ /* 0x000fe200078e022a */
[----:B------:R-:W-:Y:S04]  /*1920*/  STS.128 [R3+0x30], R12 ;  /* 0x0000300c03007388 */ /* 0x000fe80000000c00 */
[----:B------:R-:W-:Y:S04]  /*1930*/  STS.128 [R3+0x40], R16 ;  /* 0x0000401003007388 */ /* 0x000fe80000000c00 */
[----:B------:R0:W-:Y:S04]  /*1940*/  STS.128 [R3+0x50], R32 ;  /* 0x0000502003007388 */ /* 0x0001e80000000c00 */
[----:B------:R1:W-:Y:S04]  /*1950*/  STS.128 [R3+0x60], R36 ;  /* 0x0000602403007388 */ /* 0x0003e80000000c00 */
[----:B------:R0:W-:Y:S01]  /*1960*/  STS.128 [R3+0x70], R40 ;  /* 0x0000702803007388 */ /* 0x0001e20000000c00 */
[----:B------:R-:W-:Y:S06]  /*1970*/  BAR.SYNC.DEFER_BLOCKING 0x0 ;  /* 0x0000000000007b1d */ /* 0x000fec0000010000 */
[----:B------:R-:W4:Y:S04]  /*1980*/  LDS.64 R40, [R7+0x2000] ;  /* 0x0020000007287984 */ /* 0x000f280000000a00 */
[----:B------:R-:W4:Y:S04]  /*1990*/  LDS.64 R118, [R10] ;  /* 0x000000000a767984 */ /* 0x000f280000000a00 */
[----:B------:R-:W4:Y:S04]  /*19a0*/  LDS.64 R14, [R5+0x4000] ;  /* 0x00400000050e7984 */ /* 0x000f280000000a00 */
[----:B------:R-:W4:Y:S01]  /*19b0*/  LDS.64 R12, [R4+0x6000] ;  /* 0x00600000040c7984 */ /* 0x000f220000000a00 */
[----:B------:R-:W-:Y:S01]  /*19c0*/  IADD3 R87, P2, R84, 0x5, RZ ;  /* 0x0000000554577810 */ /* 0x000fe20007f5e0ff */
[----:B------:R-:W4:Y:S01]  /*19d0*/  S2R R11, SR_TID.X ;  /* 0x00000000000b7919 */ /* 0x000f220000002100 */
[----:B0-----:R-:W-:-:S02]  /*19e0*/  CS2R R32, SRZ ;  /* 0x0000000000207805 */ /* 0x001fc4000001ff00 */
[----:B------:R-:W-:Y:S02]  /*19f0*/  CS2R R34, SRZ ;  /* 0x0000000000227805 */ /* 0x000fe4000001ff00 */
[----:B------:R-:W-:Y:S02]  /*1a00*/  ISETP.GE.AND P0, PT, R85, RZ, PT ;  /* 0x000000ff5500720c */ /* 0x000fe40003f06270 */
[----:B------:R-:W-:Y:S02]  /*1a10*/  IADD3.X R17, RZ, R85, RZ, P2, !PT ;  /* 0x00000055ff117210 */ /* 0x000fe400017fe4ff */
[----:B------:R-:W-:Y:S02]  /*1a20*/  SEL R116, R87, R84, !P0 ;  /* 0x0000005457747207 */ /* 0x000fe40004000000 */
[----:B------:R-:W-:Y:S02]  /*1a30*/  CS2R R18, SRZ ;  /* 0x0000000000127805 */ /* 0x000fe4000001ff00 */
[----:B------:R-:W-:-:S02]  /*1a40*/  SEL R87, R17, R85, !P0 ;  /* 0x0000005511577207 */ /* 0x000fc40004000000 */
[----:B------:R-:W-:Y:S02]  /*1a50*/  CS2R R16, SRZ ;  /* 0x0000000000107805 */ /* 0x000fe4000001ff00 */
[----:B-1----:R-:W-:Y:S02]  /*1a60*/  CS2R R36, SRZ ;  /* 0x0000000000247805 */ /* 0x002fe4000001ff00 */
[----:B------:R-:W-:Y:S02]  /*1a70*/  CS2R R38, SRZ ;  /* 0x0000000000267805 */ /* 0x000fe4000001ff00 */
[----:B------:R-:W-:Y:S01]  /*1a80*/  CS2R R42, SRZ ;  /* 0x00000000002a7805 */ /* 0x000fe2000001ff00 */
[----:B----4-:R0:W5:Y:S04]  /*1a90*/  @!P1 LDG.E.128 R32, desc[UR32][R40.64] ;  /* 0x0000002028209981 */ /* 0x010168000c1e1d00 */
[----:B------:R-:W2:Y:S04]  /*1aa0*/  @!P1 LDG.E.128 R16, desc[UR32][R118.64] ;  /* 0x0000002076109981 */ /* 0x000ea8000c1e1d00 */
[----:B------:R1:W3:Y:S01]  /*1ab0*/  @!P1 LDG.E.128 R36, desc[UR32][R14.64] ;  /* 0x000000200e249981 */ /* 0x0002e2000c1e1d00 */
[----:B0-----:R-:W-:-:S06]  /*1ac0*/  CS2R R40, SRZ ;  /* 0x0000000000287805 */ /* 0x001fcc000001ff00 */
[----:B------:R0:W4:Y:S01]  /*1ad0*/  @!P1 LDG.E.128 R40, desc[UR32][R12.64] ;  /* 0x000000200c289981 */ /* 0x000122000c1e1d00 */
[----:B------:R-:W-:Y:S01]  /*1ae0*/  IMAD.WIDE.U32 R58, R116, 0xa00, R58 ;  /* 0x00000a00743a7825 */ /* 0x000fe200078e003a */
[----:B------:R-:W-:-:S03]  /*1af0*/  LOP3.LUT R84, R11, 0xff, RZ, 0xc0, !PT ;  /* 0x000000ff0b547812 */ /* 0x000fc600078ec0ff */
[----:B-1----:R-:W-:Y:S01]  /*1b00*/  IMAD.WIDE.U32 R14, R116, 0xa00, R56 ;  /* 0x00000a00740e7825 */ /* 0x002fe200078e0038 */
[----:B------:R-:W-:Y:S02]  /*1b10*/  MOV R56, R58 ;  /* 0x0000003a00387202 */ /* 0x000fe40000000f00 */
[----:B------:R-:W-:Y:S02]  /*1b20*/  MOV R58, R14 ;  /* 0x0000000e003a7202 */ /* 0x000fe40000000f00 */
[----:B------:R-:W-:Y:S02]  /*1b30*/  SHF.R.U32.HI R14, RZ, 0x2, R8 ;  /* 0x00000002ff0e7819 */ /* 0x000fe40000011608 */
[----:B------:R-:W-:Y:S01]  /*1b40*/  LEA R8, R84, UR18, 0x3 ;  /* 0x0000001254087c11 */ /* 0x000fe2000f8e18ff */
[----:B------:R-:W-:Y:S01]  /*1b50*/  BAR.SYNC.DEFER_BLOCKING 0x0 ;  /* 0x0000000000007b1d */ /* 0x000fe20000010000 */
[----:B------:R-:W-:Y:S01]  /*1b60*/  SHF.R.U32.HI R11, RZ, 0x2, R11 ;  /* 0x00000002ff0b7819 */ /* 0x000fe2000001160b */
[----:B------:R-:W-:-:S03]  /*1b70*/  IMAD R87, R87, 0xa00, RZ ;  /* 0x00000a0057577824 */ /* 0x000fc600078e02ff */
[----:B------:R-:W-:Y:S02]  /*1b80*/  SGXT.U32 R11, R11, 0x6 ;  /* 0x000000060b0b781a */ /* 0x000fe40000000000 */
[----:B------:R-:W-:Y:S01]  /*1b90*/  IADD3 R57, R59, R87, RZ ;  /* 0x000000573b397210 */ /* 0x000fe20007ffe0ff */
[----:B------:R1:W-:Y:S01]  /*1ba0*/  STS [R8], R6 ;  /* 0x0000000608007388 */ /* 0x0003e20000000800 */
[C---:B0-----:R-:W-:Y:S02]  /*1bb0*/  LOP3.LUT R12, R11.reuse, 0x40, RZ, 0xfc, !PT ;  /* 0x000000400b0c7812 */ /* 0x041fe400078efcff */
[----:B------:R-:W-:Y:S02]  /*1bc0*/  LOP3.LUT R13, R11, 0x80, RZ, 0xfc, !PT ;  /* 0x000000800b0d7812 */ /* 0x000fe400078efcff */
[----:B-1----:R-:W-:Y:S02]  /*1bd0*/  SGXT.U32 R6, R14, 0x6 ;  /* 0x000000060e06781a */ /* 0x002fe40000000000 */
[----:B------:R-:W-:-:S02]  /*1be0*/  IADD3 R59, R87, R15, RZ ;  /* 0x0000000f573b7210 */ /* 0x000fc40007ffe0ff */
[----:B------:R-:W-:Y:S02]  /*1bf0*/  LOP3.LUT R14, R6, 0xc0, RZ, 0xfc, !PT ;  /* 0x000000c0060e7812 */ /* 0x000fe400078efcff */
[----:B------:R-:W-:Y:S02]  /*1c00*/  MOV R15, UR26 ;  /* 0x0000001a000f7c02 */ /* 0x000fe40008000f00 */
[----:B------:R-:W-:Y:S02]  /*1c10*/  MOV R85, UR27 ;  /* 0x0000001b00557c02 */ /* 0x000fe40008000f00 */
[----:B------:R-:W-:Y:S02]  /*1c20*/  LEA R11, R11, UR18, 0x3 ;  /* 0x000000120b0b7c11 */ /* 0x000fe4000f8e18ff */
[----:B------:R-:W-:Y:S01]  /*1c30*/  LEA R12, R12, UR18, 0x3 ;  /* 0x000000120c0c7c11 */ /* 0x000fe2000f8e18ff */
[----:B------:R-:W-:Y:S01]  /*1c40*/  BAR.SYNC.DEFER_BLOCKING 0x0 ;  /* 0x0000000000007b1d */ /* 0x000fe20000010000 */
[----:B------:R-:W-:-:S02]  /*1c50*/  LEA R13, R13, UR18, 0x3 ;  /* 0x000000120d0d7c11 */ /* 0x000fc4000f8e18ff */
[----:B------:R-:W-:Y:S01]  /*1c60*/  LEA R14, R14, UR18, 0x3 ;  /* 0x000000120e0e7c11 */ /* 0x000fe2000f8e18ff */
[----:B------:R-:W-:-:S04]  /*1c70*/  IMAD.WIDE R56, R15, 0x4, R56 ;  /* 0x000000040f387825 */ /* 0x000fc800078e0238 */
[----:B------:R-:W-:Y:S01]  /*1c80*/  IMAD.WIDE R58, R85, 0x4, R58 ;  /* 0x00000004553a7825 */ /* 0x000fe200078e023a */
[----:B------:R-:W-:Y:S04]  /*1c90*/  LDS R15, [R11] ;  /* 0x000000000b0f7984 */ /* 0x000fe80000000800 */
[----:B------:R-:W-:Y:S04]  /*1ca0*/  LDS R84, [R12] ;  /* 0x000000000c547984 */ /* 0x000fe80000000800 */
[----:B------:R-:W-:Y:S04]  /*1cb0*/  LDS R85, [R13] ;  /* 0x000000000d557984 */ /* 0x000fe80000000800 */
[----:B------:R-:W-:Y:S01]  /*1cc0*/  LDS R86, [R14] ;  /* 0x000000000e567984 */ /* 0x000fe20000000800 */
[----:B------:R-:W-:Y:S01]  /*1cd0*/  BAR.SYNC.DEFER_BLOCKING 0x0 ;  /* 0x0000000000007b1d */ /* 0x000fe20000010000 */
[----:B------:R-:W-:-:S04]  /*1ce0*/  IMAD.WIDE.U32 R110, R116, 0xa00, R110 ;  /* 0x00000a00746e7825 */ /* 0x000fc800078e006e */
[----:B------:R-:W-:-:S04]  /*1cf0*/  IMAD.WIDE.U32 R114, R116, 0xa00, R114 ;  /* 0x00000a0074727825 */ /* 0x000fc800078e0072 */
[----:B------:R-:W-:Y:S01]  /*1d00*/  IMAD.WIDE.U32 R120, R116, 0xa00, R60 ;  /* 0x00000a0074787825 */ /* 0x000fe200078e003c */
[----:B------:R-:W-:-:S03]  /*1d10*/  IADD3 R61, R87, R111, RZ ;  /* 0x0000006f573d7210 */ /* 0x000fc60007ffe0ff */
[C---:B------:R-:W-:Y:S01]  /*1d20*/  IMAD.WIDE.U32 R112, R116.reuse, 0xa00, R112 ;  /* 0x00000a0074707825 */ /* 0x040fe200078e0070 */
[----:B------:R0:W-:Y:S03]  /*1d30*/  STS.128 [R3], R56 ;  /* 0x0000003803007388 */ /* 0x0001e60000000c00 */
[----:B------:R-:W-:Y:S01]  /*1d40*/  IMAD.WIDE.U32 R118, R116, 0xa00, R48 ;  /* 0x00000a0074767825 */ /* 0x000fe200078e0030 */
[----:B------:R-:W-:-:S03]  /*1d50*/  MOV R48, R114 ;  /* 0x0000007200307202 */ /* 0x000fc60000000f00 */
[----:B------:R-:W-:-:S04]  /*1d60*/  IMAD.WIDE.U32 R74, R116, 0xa00, R74 ;  /* 0x00000a00744a7825 */ /* 0x000fc800078e004a */
[----:B0-----:R-:W-:-:S04]  /*1d70*/  IMAD.WIDE.U32 R56, R116, 0xa00, R88 ;  /* 0x00000a0074387825 */ /* 0x001fc800078e0058 */
[----:B------:R-:W-:-:S04]  /*1d80*/  IMAD.WIDE.U32 R88, R116, 0xa00, R50 ;  /* 0x00000a0074587825 */ /* 0x000fc800078e0032 */
[----:B------:R-:W-:-:S05]  /*1d90*/  IMAD.WIDE.U32 R50, R116, 0xa00, R76 ;  /* 0x00000a0074327825 */ /* 0x000fca00078e004c */
[----:B------:R-:W-:Y:S01]  /*1da0*/  IADD3 R111, R87, R51, RZ ;  /* 0x00000033576f7210 */ /* 0x000fe20007ffe0ff */
[----:B------:R-:W-:Y:S01]  /*1db0*/  IMAD.WIDE.U32 R62, R116, 0xa00, R62 ;  /* 0x00000a00743e7825 */ /* 0x000fe200078e003e */
[----:B------:R-:W-:-:S03]  /*1dc0*/  MOV R51, UR11 ;  /* 0x0000000b00337c02 */ /* 0x000fc60008000f00 */
[----:B------:R-:W-:Y:S02]  /*1dd0*/  IMAD.IADD R49, R87, 0x1, R115 ;  /* 0x0000000157317824 */ /* 0x000fe400078e0273 */
[----:B------:R-:W-:-:S04]  /*1de0*/  IMAD.WIDE.U32 R58, R116, 0xa00, R92 ;  /* 0x00000a00743a7825 */ /* 0x000fc800078e005c */
[----:B------:R-:W-:-:S04]  /*1df0*/  IMAD.WIDE.U32 R54, R116, 0xa00, R54 ;  /* 0x00000a0074367825 */ /* 0x000fc800078e0036 */
[----:B------:R-:W-:-:S04]  /*1e00*/  IMAD.WIDE.U32 R108, R116, 0xa00, R108 ;  /* 0x00000a00746c7825 */ /* 0x000fc800078e006c */
[C---:B------:R-:W-:Y:S01]  /*1e10*/  IMAD.WIDE.U32 R92, R116.reuse, 0xa00, R52 ;  /* 0x00000a00745c7825 */ /* 0x040fe200078e0034 */
[----:B------:R-:W-:Y:S02]  /*1e20*/  IADD3 R53, R87, R113, RZ ;  /* 0x0000007157357210 */ /* 0x000fe40007ffe0ff */
[----:B------:R-:W-:Y:S01]  /*1e30*/  IADD3 R113, R87, R75, RZ ;  /* 0x0000004b57717210 */ /* 0x000fe20007ffe0ff */
[C---:B------:R-:W-:Y:S01]  /*1e40*/  IMAD.WIDE.U32 R76, R116.reuse, 0xa00, R70 ;  /* 0x00000a00744c7825 */ /* 0x040fe200078e0046 */
[----:B------:R-:W-:Y:S02]  /*1e50*/  IADD3 R71, R87, R89, RZ ;  /* 0x0000005957477210 */ /* 0x000fe40007ffe0ff */
[----:B------:R-:W-:Y:S01]  /*1e60*/  MOV R52, R112 ;  /* 0x0000007000347202 */ /* 0x000fe20000000f00 */
[----:B------:R-:W-:Y:S01]  /*1e70*/  IMAD.WIDE R48, R51, 0x4, R48 ;  /* 0x0000000433307825 */ /* 0x000fe200078e0230 */
[----:B------:R-:W-:Y:S02]  /*1e80*/  IADD3 R89, R87, R63, RZ ;  /* 0x0000003f57597210 */ /* 0x000fe40007ffe0ff */
[----:B------:R-:W-:Y:S01]  /*1e90*/  MOV R51, UR16 ;  /* 0x0000001000337c02 */ /* 0x000fe20008000f00 */
[----:B------:R-:W-:Y:S01]  /*1ea0*/  IMAD.WIDE.U32 R122, R116, 0xa00, R64 ;  /* 0x00000a00747a7825 */ /* 0x000fe200078e0040 */
[----:B------:R-:W-:-:S02]  /*1eb0*/  MOV R60, R110 ;  /* 0x0000006e003c7202 */ /* 0x000fc40000000f00 */
[----:B------:R-:W-:Y:S01]  /*1ec0*/  IADD3 R63, R87, R59, RZ ;  /* 0x0000003b573f7210 */ /* 0x000fe20007ffe0ff */
[----:B------:R-:W-:Y:S01]  /*1ed0*/  IMAD.IADD R75, R87, 0x1, R55 ;  /* 0x00000001574b7824 */ /* 0x000fe200078e0237 */
[----:B------:R-:W-:Y:S01]  /*1ee0*/  MOV R55, UR30 ;  /* 0x0000001e00377c02 */ /* 0x000fe20008000f00 */
[C---:B------:R-:W-:Y:S01]  /*1ef0*/  IMAD.WIDE.U32 R64, R116.reuse, 0xa00, R82 ;  /* 0x00000a0074407825 */ /* 0x040fe200078e0052 */
[----:B------:R-:W-:Y:S02]  /*1f00*/  IADD3 R109, R87, R109, RZ ;  /* 0x0000006d576d7210 */ /* 0x000fe40007ffe0ff */
[----:B------:R-:W-:Y:S01]  /*1f10*/  MOV R59, UR15 ;  /* 0x0000000f003b7c02 */ /* 0x000fe20008000f00 */
[----:B------:R-:W-:Y:S01]  /*1f20*/  IMAD.WIDE.U32 R66, R116, 0xa00, R66 ;  /* 0x00000a0074427825 */ /* 0x000fe200078e0042 */
[----:B------:R-:W-:-:S03]  /*1f30*/  MOV R110, R50 ;  /* 0x00000032006e7202 */ /* 0x000fc60000000f00 */
[----:B------:R-:W-:Y:S01]  /*1f40*/  IMAD.WIDE.U32 R106, R116, 0xa00, R106 ;  /* 0x00000a00746a7825 */ /* 0x000fe200078e006a */
[----:B------:R-:W-:-:S03]  /*1f50*/  MOV R112, R74 ;  /* 0x0000004a00707202 */ /* 0x000fc60000000f00 */
[----:B------:R-:W-:Y:S01]  /*1f60*/  IMAD.WIDE.U32 R90, R116, 0xa00, R90 ;  /* 0x00000a00745a7825 */ /* 0x000fe200078e005a */
[----:B------:R-:W-:-:S03]  /*1f70*/  IADD3 R115, R87, R65, RZ ;  /* 0x0000004157737210 */ /* 0x000fc60007ffe0ff */
[----:B------:R-:W-:Y:S01]  /*1f80*/  IMAD.WIDE.U32 R104, R116, 0xa00, R104 ;  /* 0x00000a0074687825 */ /* 0x000fe200078e0068 */
[----:B------:R-:W-:-:S03]  /*1f90*/  MOV R74, R54 ;  /* 0x00000036004a7202 */ /* 0x000fc60000000f00 */
[----:B------:R-:W-:-:S04]  /*1fa0*/  IMAD.WIDE.U32 R102, R116, 0xa00, R102 ;  /* 0x00000a0074667825 */ /* 0x000fc800078e0066 */
[----:B------:R-:W-:-:S04]  /*1fb0*/  IMAD.WIDE.U32 R100, R116, 0xa00, R100 ;  /* 0x00000a0074647825 */ /* 0x000fc800078e0064 */
[----:B------:R-:W-:-:S04]  /*1fc0*/  IMAD.WIDE.U32 R98, R116, 0xa00, R98 ;  /* 0x00000a0074627825 */ /* 0x000fc800078e0062 */
[----:B------:R-:W-:Y:S01]  /*1fd0*/  IMAD.WIDE.U32 R82, R116, 0xa00, R78 ;  /* 0x00000a0074527825 */ /* 0x000fe200078e004e */
[----:B------:R-:W-:-:S03]  /*1fe0*/  IADD3 R107, R87, R107, RZ ;  /* 0x0000006b576b7210 */ /* 0x000fc60007ffe0ff */
[----:B------:R-:W-:Y:S01]  /*1ff0*/  IMAD.WIDE.U32 R78, R116, 0xa00, R68 ;  /* 0x00000a00744e7825 */ /* 0x000fe200078e0044 */
[----:B------:R-:W-:-:S03]  /*2000*/  IADD3 R65, R87, R91, RZ ;  /* 0x0000005b57417210 */ /* 0x000fc60007ffe0ff */
[----:B------:R-:W-:Y:S01]  /*2010*/  IMAD.WIDE.U32 R68, R116, 0xa00, R80 ;  /* 0x00000a0074447825 */ /* 0x000fe200078e0050 */
[----:B------:R-:W-:-:S03]  /*2020*/  IADD3 R81, R87, R67, RZ ;  /* 0x0000004357517210 */ /* 0x000fc60007ffe0ff */
[----:B------:R-:W-:Y:S01]  /*2030*/  IMAD.WIDE R50, R51, 0x4, R52 ;  /* 0x0000000433327825 */ /* 0x000fe200078e0234 */
[----:B------:R-:W-:-:S03]  /*2040*/  IADD3 R67, R87, R57, RZ ;  /* 0x0000003957437210 */ /* 0x000fc60007ffe0ff */
[----:B------:R-:W-:Y:S01]  /*2050*/  IMAD.WIDE R52, R55, 0x4, R60 ;  /* 0x0000000437347825 */ /* 0x000fe200078e023c */
[----:B------:R-:W-:Y:S02]  /*2060*/  IADD3 R105, R87, R105, RZ ;  /* 0x0000006957697210 */ /* 0x000fe40007ffe0ff */
[----:B------:R-:W-:Y:S01]  /*2070*/  IADD3 R103, R87, R103, RZ ;  /* 0x0000006757677210 */ /* 0x000fe20007ffe0ff */
[----:B------:R-:W-:Y:S01]  /*2080*/  IMAD.WIDE R54, R59, 0x4, R108 ;  /* 0x000000043b367825 */ /* 0x000fe200078e026c */
[----:B------:R-:W-:Y:S02]  /*2090*/  IADD3 R101, R87, R101, RZ ;  /* 0x0000006557657210 */ /* 0x000fe40007ffe0ff */
[----:B------:R-:W-:Y:S01]  /*20a0*/  IADD3 R99, R87, R99, RZ ;  /* 0x0000006357637210 */ /* 0x000fe20007ffe0ff */
[----:B------:R-:W-:Y:S01]  /*20b0*/  IMAD.U32 R57, RZ, RZ, UR14 ;  /* 0x0000000eff397e24 */ /* 0x000fe2000f8e00ff */
[----:B------:R-:W-:Y:S01]  /*20c0*/  MOV R59, UR13 ;  /* 0x0000000d003b7c02 */ /* 0x000fe20008000f00 */
[----:B------:R-:W-:Y:S01]  /*20d0*/  IMAD.WIDE.U32 R94, R116, 0xa00, R94 ;  /* 0x00000a00745e7825 */ /* 0x000fe200078e005e */
[----:B------:R-:W-:-:S02]  /*20e0*/  MOV R61, UR10 ;  /* 0x0000000a003d7c02 */ /* 0x000fc40008000f00 */
[----:B------:R-:W-:Y:S02]  /*20f0*/  MOV R91, UR12 ;  /* 0x0000000c005b7c02 */ /* 0x000fe40008000f00 */
[----:B------:R-:W-:Y:S01]  /*2100*/  MOV R109, UR9 ;  /* 0x00000009006d7c02 */ /* 0x000fe20008000f00 */
[----:B------:R-:W-:Y:S01]  /*2110*/  IMAD.WIDE.U32 R96, R116, 0xa00, R96 ;  /* 0x00000a0074607825 */ /* 0x000fe200078e0060 */
[----:B------:R-:W-:Y:S01]  /*2120*/  MOV R80, R66 ;  /* 0x0000004200507202 */ /* 0x000fe20000000f00 */
[----:B------:R0:W-:Y:S01]  /*2130*/  STS.128 [R3+0x10], R48 ;  /* 0x0000103003007388 */ /* 0x0001e20000000c00 */
[----:B------:R-:W-:Y:S02]  /*2140*/  MOV R70, R88 ;  /* 0x0000005800467202 */ /* 0x000fe40000000f00 */
[----:B------:R-:W-:Y:S01]  /*2150*/  MOV R66, R56 ;  /* 0x0000003800427202 */ /* 0x000fe20000000f00 */
[----:B------:R1:W-:Y:S01]  /*2160*/  STS.128 [R3+0x20], R52 ;  /* 0x0000203403007388 */ /* 0x0003e20000000c00 */
[----:B------:R-:W-:-:S02]  /*2170*/  MOV R114, R64 ;  /* 0x0000004000727202 */ /* 0x000fc40000000f00 */
[----:B------:R-:W-:Y:S01]  /*2180*/  MOV R88, R62 ;  /* 0x0000003e00587202 */ /* 0x000fe20000000f00 */
[----:B------:R-:W-:Y:S01]  /*2190*/  IMAD.IADD R97, R87, 0x1, R97 ;  /* 0x0000000157617824 */ /* 0x000fe200078e0261 */
[----:B------:R-:W-:Y:S02]  /*21a0*/  IADD3 R95, R87, R95, RZ ;  /* 0x0000005f575f7210 */ /* 0x000fe40007ffe0ff */
[----:B------:R-:W-:Y:S02]  /*21b0*/  MOV R62, R58 ;  /* 0x0000003a003e7202 */ /* 0x000fe40000000f00 */
[----:B------:R-:W-:Y:S01]  /*21c0*/  MOV R64, R90 ;  /* 0x0000005a00407202 */ /* 0x000fe20000000f00 */
[----:B0-----:R-:W-:-:S04]  /*21d0*/  IMAD.WIDE R48, R57, 0x4, R106 ;  /* 0x0000000439307825 */ /* 0x001fc800078e026a */
[----:B------:R-:W-:Y:S01]  /*21e0*/  IMAD.WIDE R50, R59, 0x4, R104 ;  /* 0x000000043b327825 */ /* 0x000fe200078e0268 */
[----:B------:R-:W-:-:S03]  /*21f0*/  MOV R59, UR4 ;  /* 0x00000004003b7c02 */ /* 0x000fc60008000f00 */
[----:B-1----:R-:W-:Y:S01]  /*2200*/  IMAD.WIDE R52, R61, 0x4, R102 ;  /* 0x000000043d347825 */ /* 0x002fe200078e0266 */
[----:B------:R-:W-:-:S03]  /*2210*/  MOV R61, UR8 ;  /* 0x00000008003d7c02 */ /* 0x000fc60008000f00 */
[----:B------:R-:W-:Y:S01]  /*2220*/  IMAD.WIDE R54, R91, 0x4, R100 ;  /* 0x000000045b367825 */ /* 0x000fe200078e0264 */
[----:B------:R-:W-:Y:S02]  /*2230*/  MOV R91, UR7 ;  /* 0x00000007005b7c02 */ /* 0x000fe40008000f00 */
[----:B------:R-:W-:Y:S01]  /*2240*/  MOV R101, UR5 ;  /* 0x0000000500657c02 */ /* 0x000fe20008000f00 */
[----:B------:R-:W-:Y:S01]  /*2250*/  IMAD.WIDE R56, R109, 0x4, R98 ;  /* 0x000000046d387825 */ /* 0x000fe200078e0262 */
[----:B------:R-:W-:-:S03]  /*2260*/  MOV R99, UR6 ;  /* 0x0000000600637c02 */ /* 0x000fc60008000f00 */
[----:B------:R-:W-:-:S04]  /*2270*/  IMAD.WIDE R58, R59, 0x4, R96 ;  /* 0x000000043b3a7825 */ /* 0x000fc800078e0260 */
[----:B------:R-:W-:-:S04]  /*2280*/  IMAD.WIDE R60, R61, 0x4, R94 ;  /* 0x000000043d3c7825 */ /* 0x000fc800078e025e */
[----:B------:R-:W-:-:S04]  /*2290*/  IMAD.WIDE R62, R91, 0x4, R62 ;  /* 0x000000045b3e7825 */ /* 0x000fc800078e023e */
[----:B------:R-:W-:-:S04]  /*22a0*/  IMAD.WIDE R64, R99, 0x4, R64 ;  /* 0x0000000463407825 */ /* 0x000fc800078e0240 */
[----:B------:R-:W-:Y:S01]  /*22b0*/  IMAD.WIDE R66, R101, 0x4, R66 ;  /* 0x0000000465427825 */ /* 0x000fe200078e0242 */
[----:B------:R-:W-:Y:S04]  /*22c0*/  STS.128 [R3+0x30], R48 ;  /* 0x0000303003007388 */ /* 0x000fe80000000c00 */
[----:B------:R-:W-:Y:S04]  /*22d0*/  STS.128 [R3+0x40], R52 ;  /* 0x0000403403007388 */ /* 0x000fe80000000c00 */
[----:B------:R-:W-:Y:S04]  /*22e0*/  STS.128 [R3+0x50], R56 ;  /* 0x0000503803007388 */ /* 0x000fe80000000c00 */
[----:B------:R-:W-:Y:S04]  /*22f0*/  STS.128 [R3+0x60], R60 ;  /* 0x0000603c03007388 */ /* 0x000fe80000000c00 */
[----:B------:R0:W-:Y:S01]  /*2300*/  STS.128 [R3+0x70], R64 ;  /* 0x0000704003007388 */ /* 0x0001e20000000c00 */
[----:B------:R-:W-:Y:S06]  /*2310*/  BAR.SYNC.DEFER_BLOCKING 0x0 ;  /* 0x0000000000007b1d */ /* 0x000fec0000010000 */
[----:B------:R-:W1:Y:S04]  /*2320*/  LDS.64 R102, [R10] ;  /* 0x000000000a667984 */ /* 0x000e680000000a00 */
[----:B------:R-:W2:Y:S04]  /*2330*/  LDS.64 R100, [R7+0x2000] ;  /* 0x0020000007647984 */ /* 0x000ea80000000a00 */
[----:B------:R-:W3:Y:S04]  /*2340*/  LDS.64 R98, [R5+0x4000] ;  /* 0x0040000005627984 */ /* 0x000ee80000000a00 */
[----:B------:R-:W4:Y:S01]  /*2350*/  LDS.64 R96, [R4+0x6000] ;  /* 0x0060000004607984 */ /* 0x000f220000000a00 */
[----:B0-----:R-:W-:-:S02]  /*2360*/  MOV R67, UR27 ;  /* 0x0000001b00437c02 */ /* 0x001fc40008000f00 */
[----:B------:R-:W-:Y:S02]  /*2370*/  MOV R49, UR16 ;  /* 0x0000001000317c02 */ /* 0x000fe40008000f00 */
[----:B------:R-:W-:Y:S01]  /*2380*/  CS2R R50, SRZ ;  /* 0x0000000000327805 */ /* 0x000fe2000001ff00 */
[----:B------:R-:W-:Y:S01]  /*2390*/  IMAD.WIDE R66, R67, 0x4, R70 ;  /* 0x0000000443427825 */ /* 0x000fe200078e0246 */
[----:B------:R-:W-:Y:S02]  /*23a0*/  CS2R R52, SRZ ;  /* 0x0000000000347805 */ /* 0x000fe4000001ff00 */
[----:B------:R-:W-:Y:S02]  /*23b0*/  CS2R R54, SRZ ;  /* 0x0000000000367805 */ /* 0x000fe4000001ff00 */
[----:B------:R-:W-:Y:S01]  /*23c0*/  CS2R R56, SRZ ;  /* 0x0000000000387805 */ /* 0x000fe2000001ff00 */
[----:B------:R-:W-:Y:S01]  /*23d0*/  IMAD.WIDE R70, R49, 0x4, R112 ;  /* 0x0000000431467825 */ /* 0x000fe200078e0270 */
[----:B------:R-:W-:-:S02]  /*23e0*/  CS2R R48, SRZ ;  /* 0x0000000000307805 */ /* 0x000fc4000001ff00 */
[----:B------:R-:W-:Y:S02]  /*23f0*/  CS2R R58, SRZ ;  /* 0x00000000003a7805 */ /* 0x000fe4000001ff00 */
[----:B------:R-:W-:Y:S02]  /*2400*/  CS2R R60, SRZ ;  /* 0x00000000003c7805 */ /* 0x000fe4000001ff00 */
[----:B------:R-:W-:Y:S01]  /*2410*/  CS2R R62, SRZ ;  /* 0x00000000003e7805 */ /* 0x000fe2000001ff00 */
[----:B------:R-:W-:Y:S01]  /*2420*/  IMAD.WIDE.U32 R72, R116, 0xa00, R72 ;  /* 0x00000a0074487825 */ /* 0x000fe200078e0048 */
[----:B-1----:R-:W5:Y:S04]  /*2430*/  @!P1 LDG.E.128 R48, desc[UR32][R102.64] ;  /* 0x0000002066309981 */ /* 0x002f68000c1e1d00 */
[----:B--2---:R0:W2:Y:S04]  /*2440*/  @!P1 LDG.E.128 R52, desc[UR32][R100.64] ;  /* 0x0000002064349981 */ /* 0x0040a8000c1e1d00 */
[----:B---3--:R-:W3:Y:S04]  /*2450*/  @!P1 LDG.E.128 R56, desc[UR32][R98.64] ;  /* 0x0000002062389981 */ /* 0x008ee8000c1e1d00 */
[----:B----4-:R1:W4:Y:S01]  /*2460*/  @!P1 LDG.E.128 R60, desc[UR32][R96.64] ;  /* 0x00000020603c9981 */ /* 0x010322000c1e1d00 */
[----:B------:R-:W-:Y:S01]  /*2470*/  BAR.SYNC.DEFER_BLOCKING 0x0 ;  /* 0x0000000000007b1d */ /* 0x000fe20000010000 */
[----:B------:R-:W-:Y:S01]  /*2480*/  IADD3 R117, R87, R123, RZ ;  /* 0x0000007b57757210 */ /* 0x000fe20007ffe0ff */
[----:B------:R-:W-:Y:S01]  /*2490*/  IMAD.IADD R91, R87, 0x1, R73 ;  /* 0x00000001575b7824 */ /* 0x000fe200078e0249 */
[----:B------:R-:W-:-:S02]  /*24a0*/  IADD3 R83, R87, R83, RZ ;  /* 0x0000005357537210 */ /* 0x000fc40007ffe0ff */
[----:B------:R-:W-:Y:S02]  /*24b0*/  IADD3 R79, R87, R79, RZ ;  /* 0x0000004f574f7210 */ /* 0x000fe40007ffe0ff */
[----:B------:R-:W-:Y:S02]  /*24c0*/  IADD3 R77, R87, R77, RZ ;  /* 0x0000004d574d7210 */ /* 0x000fe40007ffe0ff */
[----:B------:R-:W-:Y:S02]  /*24d0*/  IADD3 R95, R87, R69, RZ ;  /* 0x00000045575f7210 */ /* 0x000fe40007ffe0ff */
[----:B------:R-:W-:Y:S02]  /*24e0*/  IADD3 R93, R87, R93, RZ ;  /* 0x0000005d575d7210 */ /* 0x000fe40007ffe0ff */
[----:B------:R-:W-:Y:S02]  /*24f0*/  IADD3 R119, R87, R119, RZ ;  /* 0x0000007757777210 */ /* 0x000fe40007ffe0ff */
[----:B------:R-:W-:-:S02]  /*2500*/  IADD3 R121, R87, R121, RZ ;  /* 0x0000007957797210 */ /* 0x000fc40007ffe0ff */
[----:B------:R-:W-:Y:S02]  /*2510*/  MOV R116, R122 ;  /* 0x0000007a00747202 */ /* 0x000fe40000000f00 */
[----:B------:R-:W-:Y:S02]  /*2520*/  MOV R65, UR26 ;  /* 0x0000001a00417c02 */ /* 0x000fe40008000f00 */
[----:B------:R-:W-:Y:S02]  /*2530*/  MOV R69, UR11 ;  /* 0x0000000b00457c02 */ /* 0x000fe40008000f00 */
[----:B------:R-:W-:Y:S02]  /*2540*/  MOV R73, UR30 ;  /* 0x0000001e00497c02 */ /* 0x000fe40008000f00 */
[----:B------:R-:W-:Y:S01]  /*2550*/  MOV R87, UR15 ;  /* 0x0000000f00577c02 */ /* 0x000fe20008000f00 */
[----:B------:R-:W-:Y:S01]  /*2560*/  IMAD.WIDE R64, R65, 0x4, R116 ;  /* 0x0000000441407825 */ /* 0x000fe200078e0274 */
[----:B------:R-:W-:-:S02]  /*2570*/  MOV R94, R68 ;  /* 0x00000044005e7202 */ /* 0x000fc40000000f00 */
[----:B------:R-:W-:Y:S01]  /*2580*/  MOV R90, R72 ;  /* 0x00000048005a7202 */ /* 0x000fe20000000f00 */
[----:B------:R-:W-:Y:S01]  /*2590*/  IMAD.WIDE R68, R69, 0x4, R114 ;  /* 0x0000000445447825 */ /* 0x000fe200078e0272 */
[----:B------:R-:W-:Y:S02]  /*25a0*/  MOV R105, UR13 ;  /* 0x0000000d00697c02 */ /* 0x000fe40008000f00 */
[----:B------:R-:W-:Y:S01]  /*25b0*/  MOV R107, UR10 ;  /* 0x0000000a006b7c02 */ /* 0x000fe20008000f00 */
[----:B------:R-:W-:Y:S01]  /*25c0*/  IMAD.WIDE R72, R73, 0x4, R110 ;  /* 0x0000000449487825 */ /* 0x000fe200078e026e */
[----:B0-----:R-:W-:-:S03]  /*25d0*/  MOV R101, UR9 ;  /* 0x0000000900657c02 */ /* 0x001fc60008000f00 */
[----:B------:R-:W-:Y:S01]  /*25e0*/  IMAD.WIDE R74, R87, 0x4, R74 ;  /* 0x00000004574a7825 */ /* 0x000fe200078e024a */
[----:B------:R0:W-:Y:S03]  /*25f0*/  STS.128 [R3], R64 ;  /* 0x0000004003007388 */ /* 0x0001e60000000c00 */
[----:B------:R-:W-:Y:S01]  /*2600*/  IMAD.U32 R103, RZ, RZ, UR12 ;  /* 0x0000000cff677e24 */ /* 0x000fe2000f8e00ff */
[----:B------:R1:W-:Y:S01]  /*2610*/  STS.128 [R3+0x10], R68 ;  /* 0x0000104403007388 */ /* 0x0003e20000000c00 */
[----:B------:R-:W-:-:S03]  /*2620*/  MOV R87, UR14 ;  /* 0x0000000e00577c02 */ /* 0x000fc60008000f00 */
[----:B------:R1:W-:Y:S01]  /*2630*/  STS.128 [R3+0x20], R72 ;  /* 0x0000204803007388 */ /* 0x0003e20000000c00 */
[----:B0-----:R-:W-:Y:S01]  /*2640*/  IMAD.WIDE R66, R105, 0x4, R82 ;  /* 0x0000000469427825 */ /* 0x001fe200078e0252 */
        /* <DEDUP_REMOVED lines=12> */
[----:B------:R-:W-:-:S04]  /*2710*/  IMAD.WIDE R80, R81, 0x4, R90 ;  /* 0x0000000451507825 */ /* 0x000fc800078e025a */
[----:B------:R-:W-:Y:S01]  /*2720*/  IMAD.WIDE R82, R83, 0x4, R120 ;  /* 0x0000000453527825 */ /* 0x000fe200078e0278 */
[----:B------:R-:W-:Y:S04]  /*2730*/  STS.128 [R3+0x30], R64 ;  /* 0x0000304003007388 */ /* 0x000fe80000000c00 */
[----:B------:R-:W-:Y:S04]  /*2740*/  STS.128 [R3+0x40], R68 ;  /* 0x0000404403007388 */ /* 0x000fe80000000c00 */
[----:B------:R0:W-:Y:S04]  /*2750*/  STS.128 [R3+0x50], R72 ;  /* 0x0000504803007388 */ /* 0x0001e80000000c00 */
[----:B------:R-:W-:Y:S04]  /*2760*/  STS.128 [R3+0x60], R76 ;  /* 0x0000604c03007388 */ /* 0x000fe80000000c00 */
[----:B------:R-:W-:Y:S01]  /*2770*/  STS.128 [R3+0x70], R80 ;  /* 0x0000705003007388 */ /* 0x000fe20000000c00 */
[----:B------:R-:W-:Y:S06]  /*2780*/  BAR.SYNC.DEFER_BLOCKING 0x0 ;  /* 0x0000000000007b1d */ /* 0x000fec0000010000 */
[----:B------:R-:W1:Y:S04]  /*2790*/  LDS.64 R92, [R10] ;  /* 0x000000000a5c7984 */ /* 0x000e680000000a00 */
[----:B------:R-:W1:Y:S04]  /*27a0*/  LDS.64 R94, [R7+0x2000] ;  /* 0x00200000075e7984 */ /* 0x000e680000000a00 */
[----:B------:R-:W1:Y:S04]  /*27b0*/  LDS.64 R96, [R5+0x4000] ;  /* 0x0040000005607984 */ /* 0x000e680000000a00 */
[----:B------:R-:W1:Y:S01]  /*27c0*/  LDS.64 R98, [R4+0x6000] ;  /* 0x0060000004627984 */ /* 0x000e620000000a00 */
[----:B------:R-:W-:-:S02]  /*27d0*/  CS2R R88, SRZ ;  /* 0x0000000000587805 */ /* 0x000fc4000001ff00 */
[----:B------:R-:W-:Y:S02]  /*27e0*/  CS2R R90, SRZ ;  /* 0x00000000005a7805 */ /* 0x000fe4000001ff00 */
[----:B0-----:R-:W-:Y:S02]  /*27f0*/  CS2R R72, SRZ ;  /* 0x0000000000487805 */ /* 0x001fe4000001ff00 */
[----:B------:R-:W-:Y:S02]  /*2800*/  CS2R R74, SRZ ;  /* 0x00000000004a7805 */ /* 0x000fe4000001ff00 */
[----:B------:R-:W-:Y:S02]  /*2810*/  CS2R R68, SRZ ;  /* 0x0000000000447805 */ /* 0x000fe4000001ff00 */
[----:B------:R-:W-:Y:S02]  /*2820*/  CS2R R70, SRZ ;  /* 0x0000000000467805 */ /* 0x000fe4000001ff00 */
[----:B------:R-:W-:-:S02]  /*2830*/  CS2R R64, SRZ ;  /* 0x0000000000407805 */ /* 0x000fc4000001ff00 */
[----:B------:R-:W-:Y:S01]  /*2840*/  CS2R R66, SRZ ;  /* 0x0000000000427805 */ /* 0x000fe2000001ff00 */
[----:B-1----:R-:W2:Y:S04]  /*2850*/  @!P1 LDG.E.128 R88, desc[UR32][R92.64] ;  /* 0x000000205c589981 */ /* 0x002ea8000c1e1d00 */
[----:B------:R-:W3:Y:S04]  /*2860*/  @!P1 LDG.E.128 R72, desc[UR32][R94.64] ;  /* 0x000000205e489981 */ /* 0x000ee8000c1e1d00 */
[----:B------:R-:W4:Y:S04]  /*2870*/  @!P1 LDG.E.128 R68, desc[UR32][R96.64] ;  /* 0x0000002060449981 */ /* 0x000f28000c1e1d00 */
[----:B------:R-:W4:Y:S01]  /*2880*/  @!P1 LDG.E.128 R64, desc[UR32][R98.64] ;  /* 0x0000002062409981 */ /* 0x000f22000c1e1d00 */
[----:B------:R-:W-:Y:S01]  /*2890*/  SHF.R.S32.HI R3, RZ, 0x1f, R0 ;  /* 0x0000001fff037819 */ /* 0x000fe20000011400 */
[----:B------:R-:W-:Y:S03]  /*28a0*/  BAR.SYNC.DEFER_BLOCKING 0x0 ;  /* 0x0000000000007b1d */ /* 0x000fe60000010000 */
[----:B------:R-:W-:-:S04]  /*28b0*/  LEA.HI R4, R3, R0, RZ, 0x7 ;  /* 0x0000000003047211 */ /* 0x000fc800078f38ff */
[C---:B------:R-:W-:Y:S02]  /*28c0*/  SHF.L.U32 R3, R4.reuse, 0xc, RZ ;  /* 0x0000000c04037819 */ /* 0x040fe400000006ff */
[----:B------:R-:W-:Y:S02]  /*28d0*/  LOP3.LUT R4, R4, 0xffffff80, RZ, 0xc0, !PT ;  /* 0xffffff8004047812 */ /* 0x000fe400078ec0ff */
[----:B------:R-:W-:Y:S02]  /*28e0*/  LOP3.LUT R5, R3, 0xfff80000, RZ, 0xc0, !PT ;  /* 0xfff8000003057812 */ /* 0x000fe400078ec0ff */
[----:B------:R-:W-:Y:S01]  /*28f0*/  SHF.L.U32 R3, R2, 0x8, RZ ;  /* 0x0000000802037819 */ /* 0x000fe200000006ff */
[----:B------:R-:W-:Y:S01]  /*2900*/  FADD R16, R16, -R24 ;  /* 0x8000001810107221 */ /* 0x000fe20000000000 */
[----:B------:R-:W-:Y:S02]  /*2910*/  IADD3 R5, R5, R0, -R4 ;  /* 0x0000000005057210 */ /* 0x000fe40007ffe804 */
[----:B------:R-:W-:-:S02]  /*2920*/  PRMT R2, R6, 0x6540, R2 ;  /* 0x0000654006027816 */ /* 0x000fc40000000002 */
[----:B------:R-:W-:Y:S02]  /*2930*/  LOP3.LUT R0, R3, 0x40, R6, 0xfe, !PT ;  /* 0x0000004003007812 */ /* 0x000fe400078efe06 */
[----:B------:R-:W-:Y:S02]  /*2940*/  LOP3.LUT R4, R3, 0x80, R6, 0xfe, !PT ;  /* 0x0000008003047812 */ /* 0x000fe400078efe06 */
[----:B------:R-:W-:Y:S01]  /*2950*/  LOP3.LUT R6, R3, 0xc0, R6, 0xfe, !PT ;  /* 0x000000c003067812 */ /* 0x000fe200078efe06 */
[----:B------:R-:W-:Y:S01]  /*2960*/  FFMA R24, R15, R16, R24 ;  /* 0x000000100f187223 */ /* 0x000fe20000000018 */
[-C--:B------:R-:W-:Y:S01]  /*2970*/  LEA R3, R2, R5.reuse, 0x7 ;  /* 0x0000000502037211 */ /* 0x080fe200078e38ff */
[----:B-----5:R-:W-:Y:S01]  /*2980*/  FADD R16, R33, -R21 ;  /* 0x8000001521107221 */ /* 0x020fe20000000000 */
[-C--:B------:R-:W-:Y:S01]  /*2990*/  LEA R2, R6, R5.reuse, 0x7 ;  /* 0x0000000506027211 */ /* 0x080fe200078e38ff */
[----:B------:R-:W-:Y:S01]  /*29a0*/  FADD R6, R19, -R27 ;  /* 0x8000001b13067221 */ /* 0x000fe20000000000 */
[----:B------:R0:W-:Y:S01]  /*29b0*/  STS [R8], R9 ;  /* 0x0000000908007388 */ /* 0x0001e20000000800 */
[-C--:B------:R-:W-:Y:S01]  /*29c0*/  LEA R0, R0, R5.reuse, 0x7 ;  /* 0x0000000500007211 */ /* 0x080fe200078e38ff */
[----:B------:R-:W-:Y:S01]  /*29d0*/  FFMA R21, R84, R16, R21 ;  /* 0x0000001054157223 */ /* 0x000fe20000000015 */
[----:B------:R-:W-:Y:S01]  /*29e0*/  BAR.SYNC.DEFER_BLOCKING 0x0 ;  /* 0x0000000000007b1d */ /* 0x000fe20000010000 */
[----:B------:R-:W-:Y:S01]  /*29f0*/  LEA R4, R4, R5, 0x7 ;  /* 0x0000000504047211 */ /* 0x000fe200078e38ff */
[--C-:B------:R-:W-:Y:S01]  /*2a00*/  FADD R5, R32, -R20.reuse ;  /* 0x8000001420057221 */ /* 0x100fe20000000000 */
[----:B------:R-:W-:Y:S01]  /*2a10*/  FFMA R27, R15, R6, R27 ;  /* 0x000000060f1b7223 */ /* 0x000fe2000000001b */
[----:B------:R-:W-:Y:S01]  /*2a20*/  FADD R16, R37, -R45 ;  /* 0x8000002d25107221 */ /* 0x000fe20000000000 */
[----:B------:R-:W-:Y:S01]  /*2a30*/  FADD R6, R35, -R23 ;  /* 0x8000001723067221 */ /* 0x000fe20000000000 */
[----:B------:R-:W-:Y:S01]  /*2a40*/  FFMA R20, R84, R5, R20 ;  /* 0x0000000554147223 */ /* 0x000fe20000000014 */
[--C-:B------:R-:W-:Y:S01]  /*2a50*/  FADD R5, R34, -R22.reuse ;  /* 0x8000001622057221 */ /* 0x100fe20000000000 */
[----:B------:R-:W-:Y:S01]  /*2a60*/  FFMA R45, R85, R16, R45 ;  /* 0x00000010552d7223 */ /* 0x000fe2000000002d */
[C---:B------:R-:W-:Y:S01]  /*2a70*/  FFMA R23, R84.reuse, R6, R23 ;  /* 0x0000000654177223 */ /* 0x040fe20000000017 */
[----:B------:R-:W-:Y:S01]  /*2a80*/  FADD R16, R41, -R29 ;  /* 0x8000001d29107221 */ /* 0x000fe20000000000 */
[----:B------:R-:W-:Y:S01]  /*2a90*/  FADD R6, R39, -R47 ;  /* 0x8000002f27067221 */ /* 0x000fe20000000000 */
[----:B------:R-:W-:Y:S01]  /*2aa0*/  FFMA R22, R84, R5, R22 ;  /* 0x0000000554167223 */ /* 0x000fe20000000016 */
[--C-:B------:R-:W-:Y:S01]  /*2ab0*/  FADD R5, R40, -R28.reuse ;  /* 0x8000001c28057221 */ /* 0x100fe20000000000 */
[C---:B------:R-:W-:Y:S01]  /*2ac0*/  FFMA R29, R86.reuse, R16, R29 ;  /* 0x00000010561d7223 */ /* 0x040fe2000000001d */
[----:B------:R-:W-:Y:S01]  /*2ad0*/  FFMA R47, R85, R6, R47 ;  /* 0x00000006552f7223 */ /* 0x000fe2000000002f */
[----:B------:R-:W-:Y:S01]  /*2ae0*/  FADD R16, R43, -R31 ;  /* 0x8000001f2b107221 */ /* 0x000fe20000000000 */
[----:B------:R-:W-:Y:S01]  /*2af0*/  FADD R10, R17, -R25 ;  /* 0x80000019110a7221 */ /* 0x000fe20000000000 */
[----:B------:R-:W-:Y:S01]  /*2b00*/  FFMA R28, R86, R5, R28 ;  /* 0x00000005561c7223 */ /* 0x000fe2000000001c */
[----:B------:R-:W-:Y:S01]  /*2b10*/  FADD R36, R36, -R44 ;  /* 0x8000002c24247221 */ /* 0x000fe20000000000 */
[----:B------:R-:W-:Y:S01]  /*2b20*/  FFMA R31, R86, R16, R31 ;  /* 0x00000010561f7223 */ /* 0x000fe2000000001f */
[----:B------:R-:W-:Y:S01]  /*2b30*/  FFMA R25, R15, R10, R25 ;  /* 0x0000000a0f197223 */ /* 0x000fe20000000019 */
[----:B------:R-:W-:Y:S01]  /*2b40*/  FADD R5, R42, -R30 ;  /* 0x8000001e2a057221 */ /* 0x000fe20000000000 */
[----:B------:R-:W-:Y:S01]  /*2b50*/  FADD R10, R18, -R26 ;  /* 0x8000001a120a7221 */ /* 0x000fe20000000000 */
[----:B------:R-:W-:Y:S01]  /*2b60*/  FADD R38, R38, -R46 ;  /* 0x8000002e26267221 */ /* 0x000fe20000000000 */
[----:B------:R-:W-:Y:S01]  /*2b70*/  FFMA R44, R85, R36, R44 ;  /* 0x00000024552c7223 */ /* 0x000fe2000000002c */
[----:B------:R-:W-:Y:S01]  /*2b80*/  FFMA R30, R86, R5, R30 ;  /* 0x00000005561e7223 */ /* 0x000fe2000000001e */
[----:B------:R-:W-:Y:S01]  /*2b90*/  FFMA R10, R15, R10, R26 ;  /* 0x0000000a0f0a7223 */ /* 0x000fe2000000001a */
[----:B------:R-:W-:Y:S01]  /*2ba0*/  FFMA R46, R85, R38, R46 ;  /* 0x00000026552e7223 */ /* 0x000fe2000000002e */
[----:B------:R-:W1:Y:S04]  /*2bb0*/  LDS R36, [R11] ;  /* 0x000000000b247984 */ /* 0x000e680000000800 */
[----:B------:R-:W5:Y:S04]  /*2bc0*/  LDS R13, [R13] ;  /* 0x000000000d0d7984 */ /* 0x000f680000000800 */
[----:B------:R0:W0:Y:S04]  /*2bd0*/  LDS R38, [R12] ;  /* 0x000000000c267984 */ /* 0x0000280000000800 */
[----:B------:R0:W0:Y:S01]  /*2be0*/  LDS R39, [R14] ;  /* 0x000000000e277984 */ /* 0x0000220000000800 */
[----:B--2---:R-:W-:Y:S01]  /*2bf0*/  FADD R6, R89, -R49 ;  /* 0x8000003159067221 */ /* 0x004fe20000000000 */
[----:B------:R-:W-:Y:S01]  /*2c00*/  FADD R88, R88, -R48 ;  /* 0x8000003058587221 */ /* 0x000fe20000000000 */
[----:B------:R-:W-:-:S02]  /*2c10*/  FADD R90, R90, -R50 ;  /* 0x800000325a5a7221 */ /* 0x000fc40000000000 */
[----:B------:R-:W-:Y:S01]  /*2c20*/  FFMA R16, R15, R6, R49 ;  /* 0x000000060f107223 */ /* 0x000fe20000000031 */
[--C-:B------:R-:W-:Y:S01]  /*2c30*/  FADD R6, R91, -R51.reuse ;  /* 0x800000335b067221 */ /* 0x100fe20000000000 */
[----:B---3--:R-:W-:Y:S01]  /*2c40*/  FADD R7, R72, -R52 ;  /* 0x8000003448077221 */ /* 0x008fe20000000000 */
[C---:B------:R-:W-:Y:S01]  /*2c50*/  FFMA R5, R15.reuse, R88, R48 ;  /* 0x000000580f057223 */ /* 0x040fe20000000030 */
[C---:B0-----:R-:W-:Y:S01]  /*2c60*/  FFMA R9, R15.reuse, R90, R50 ;  /* 0x0000005a0f097223 */ /* 0x041fe20000000032 */
[----:B------:R-:W-:Y:S01]  /*2c70*/  FFMA R8, R15, R6, R51 ;  /* 0x000000060f087223 */ /* 0x000fe20000000033 */
[----:B------:R-:W-:Y:S01]  /*2c80*/  FFMA R15, R84, R7, R52 ;  /* 0x00000007540f7223 */ /* 0x000fe20000000034 */
[--C-:B------:R-:W-:Y:S01]  /*2c90*/  FADD R7, R74, -R54.reuse ;  /* 0x800000364a077221 */ /* 0x100fe20000000000 */
[----:B------:R-:W-:Y:S01]  /*2ca0*/  FADD R18, R73, -R53 ;  /* 0x8000003549127221 */ /* 0x000fe20000000000 */
[----:B------:R-:W-:Y:S02]  /*2cb0*/  FADD R6, R75, -R55 ;  /* 0x800000374b067221 */ /* 0x000fe40000000000 */
[----:B------:R-:W-:Y:S01]  /*2cc0*/  FFMA R17, R84, R7, R54 ;  /* 0x0000000754117223 */ /* 0x000fe20000000036 */
[--C-:B----4-:R-:W-:Y:S01]  /*2cd0*/  FADD R7, R70, -R58.reuse ;  /* 0x8000003a46077221 */ /* 0x110fe20000000000 */
[C---:B------:R-:W-:Y:S01]  /*2ce0*/  FFMA R18, R84.reuse, R18, R53 ;  /* 0x0000001254127223 */ /* 0x040fe20000000035 */
[----:B------:R-:W-:Y:S01]  /*2cf0*/  FFMA R84, R84, R6, R55 ;  /* 0x0000000654547223 */ /* 0x000fe20000000037 */
[----:B------:R-:W-:Y:S01]  /*2d00*/  FADD R6, R71, -R59 ;  /* 0x8000003b47067221 */ /* 0x000fe20000000000 */
[----:B------:R-:W-:Y:S01]  /*2d10*/  FFMA R33, R85, R7, R58 ;  /* 0x0000000755217223 */ /* 0x000fe2000000003a */
[----:B------:R-:W-:-:S02]  /*2d20*/  FADD R7, R64, -R60 ;  /* 0x8000003c40077221 */ /* 0x000fc40000000000 */
[----:B------:R-:W-:Y:S02]  /*2d30*/  FFMA R26, R85, R6, R59 ;  /* 0x00000006551a7223 */ /* 0x000fe4000000003b */
[----:B------:R-:W-:Y:S02]  /*2d40*/  FFMA R35, R86, R7, R60 ;  /* 0x0000000756237223 */ /* 0x000fe4000000003c */
[----:B------:R-:W0:Y:S01]  /*2d50*/  LDC.64 R6, c[0x0][0x248] ;  /* 0x00009200ff067b82 */ /* 0x000e220000000a00 */
[----:B------:R-:W-:Y:S01]  /*2d60*/  FADD R68, R68, -R56 ;  /* 0x8000003844447221 */ /* 0x000fe20000000000 */
[--C-:B------:R-:W-:Y:S01]  /*2d70*/  FADD R12, R69, -R57.reuse ;  /* 0x80000039450c7221 */ /* 0x100fe20000000000 */
[----:B------:R-:W-:Y:S02]  /*2d80*/  FADD R11, R66, -R62 ;  /* 0x8000003e420b7221 */ /* 0x000fe40000000000 */
[C---:B------:R-:W-:Y:S01]  /*2d90*/  FFMA R19, R85.reuse, R68, R56 ;  /* 0x0000004455137223 */ /* 0x040fe20000000038 */
[----:B------:R-:W-:Y:S01]  /*2da0*/  FFMA R12, R85, R12, R57 ;  /* 0x0000000c550c7223 */ /* 0x000fe20000000039 */
[----:B------:R-:W-:Y:S01]  /*2db0*/  FFMA R37, R86, R11, R62 ;  /* 0x0000000b56257223 */ /* 0x000fe2000000003e */
[----:B------:R-:W-:Y:S01]  /*2dc0*/  FADD R11, -R10, R9 ;  /* 0x000000090a0b7221 */ /* 0x000fe20000000100 */
        /* <DEDUP_REMOVED lines=8> */
[----:B------:R-:W-:Y:S01]  /*2e50*/  FADD R32, R65, -R61 ;  /* 0x8000003d41207221 */ /* 0x000fe20000000000 */
[----:B------:R-:W-:Y:S01]  /*2e60*/  FADD R18, -R21, R18 ;  /* 0x0000001215127221 */ /* 0x000fe20000000100 */
[----:B------:R-:W-:Y:S01]  /*2e70*/  FADD R17, -R22, R17 ;  /* 0x0000001116117221 */ /* 0x000fe20000000100 */
[----:B------:R-:W-:Y:S01]  /*2e80*/  FADD R84, -R23, R84 ;  /* 0x0000005417547221 */ /* 0x000fe20000000100 */
[----:B------:R-:W-:Y:S01]  /*2e90*/  FADD R67, R67, -R63 ;  /* 0x8000003f43437221 */ /* 0x000fe20000000000 */
[-C--:B-1----:R-:W-:Y:S01]  /*2ea0*/  FFMA R10, R11, R36.reuse, R10 ;  /* 0x000000240b0a7223 */ /* 0x082fe2000000000a */
[-C--:B-----5:R-:W-:Y:S01]  /*2eb0*/  FFMA R44, R19, R13.reuse, R44 ;  /* 0x0000000d132c7223 */ /* 0x0a0fe2000000002c */
[-C--:B------:R-:W-:Y:S01]  /*2ec0*/  FFMA R45, R12, R13.reuse, R45 ;  /* 0x0000000d0c2d7223 */ /* 0x080fe2000000002d */
[-C--:B------:R-:W-:Y:S01]  /*2ed0*/  FFMA R46, R33, R13.reuse, R46 ;  /* 0x0000000d212e7223 */ /* 0x080fe2000000002e */
[----:B------:R-:W-:Y:S01]  /*2ee0*/  FFMA R47, R26, R13, R47 ;  /* 0x0000000d1a2f7223 */ /* 0x000fe2000000002f */
[-C--:B------:R-:W-:Y:S01]  /*2ef0*/  FFMA R8, R5, R36.reuse, R24 ;  /* 0x0000002405087223 */ /* 0x080fe20000000018 */
[-C--:B------:R-:W-:Y:S01]  /*2f00*/  FFMA R9, R16, R36.reuse, R25 ;  /* 0x0000002410097223 */ /* 0x080fe20000000019 */
[----:B------:R-:W-:Y:S01]  /*2f10*/  FFMA R11, R34, R36, R27 ;  /* 0x00000024220b7223 */ /* 0x000fe2000000001b */
[----:B------:R-:W-:Y:S01]  /*2f20*/  FFMA R20, R15, R38, R20 ;  /* 0x000000260f147223 */ /* 0x000fe20000000014 */
[----:B0-----:R-:W-:-:S04]  /*2f30*/  IMAD.WIDE R12, R3, 0x4, R6 ;  /* 0x00000004030c7825 */ /* 0x001fc800078e0206 */
[----:B------:R-:W-:Y:S01]  /*2f40*/  FFMA R32, R86, R32, R61 ;  /* 0x0000002056207223 */ /* 0x000fe2000000003d */
[-C--:B------:R-:W-:Y:S01]  /*2f50*/  FFMA R21, R18, R38.reuse, R21 ;  /* 0x0000002612157223 */ /* 0x080fe20000000015 */
[-C--:B------:R-:W-:Y:S01]  /*2f60*/  FFMA R22, R17, R38.reuse, R22 ;  /* 0x0000002611167223 */ /* 0x080fe20000000016 */
[----:B------:R-:W-:Y:S01]  /*2f70*/  FFMA R23, R84, R38, R23 ;  /* 0x0000002654177223 */ /* 0x000fe20000000017 */
[----:B------:R-:W-:-:S04]  /*2f80*/  IMAD.WIDE R14, R0, 0x4, R6 ;  /* 0x00000004000e7825 */ /* 0x000fc800078e0206 */
[----:B------:R-:W-:Y:S01]  /*2f90*/  FFMA R86, R86, R67, R63 ;  /* 0x0000004356567223 */ /* 0x000fe2000000003f */
[----:B------:R-:W-:Y:S01]  /*2fa0*/  IMAD.WIDE R4, R4, 0x4, R6 ;  /* 0x0000000404047825 */ /* 0x000fe200078e0206 */
[----:B------:R0:W-:Y:S03]  /*2fb0*/  @!P1 STG.E.128 desc[UR32][R12.64], R8 ;  /* 0x000000080c009986 */ /* 0x0001e6000c101d20 */
[----:B------:R-:W-:Y:S01]  /*2fc0*/  FADD R35, -R28, R35 ;  /* 0x000000231c237221 */ /* 0x000fe20000000100 */
[----:B------:R-:W-:Y:S01]  /*2fd0*/  FADD R32, -R29, R32 ;  /* 0x000000201d207221 */ /* 0x000fe20000000100 */
[----:B------:R-:W-:Y:S01]  /*2fe0*/  FADD R37, -R30, R37 ;  /* 0x000000251e257221 */ /* 0x000fe20000000100 */
[----:B------:R0:W-:Y:S01]  /*2ff0*/  @!P1 STG.E.128 desc[UR32][R14.64], R20 ;  /* 0x000000140e009986 */ /* 0x0001e2000c101d20 */
[----:B------:R-:W-:-:S03]  /*3000*/  FADD R86, -R31, R86 ;  /* 0x000000561f567221 */ /* 0x000fc60000000100 */
[----:B------:R0:W-:Y:S01]  /*3010*/  @!P1 STG.E.128 desc[UR32][R4.64], R44 ;  /* 0x0000002c04009986 */ /* 0x0001e2000c101d20 */
[----:B------:R-:W-:-:S04]  /*3020*/  IMAD.WIDE R2, R2, 0x4, R6 ;  /* 0x0000000402027825 */ /* 0x000fc800078e0206 */
[-C--:B------:R-:W-:Y:S01]  /*3030*/  FFMA R28, R35, R39.reuse, R28 ;  /* 0x00000027231c7223 */ /* 0x080fe2000000001c */
[-C--:B------:R-:W-:Y:S01]  /*3040*/  FFMA R29, R32, R39.reuse, R29 ;  /* 0x00000027201d7223 */ /* 0x080fe2000000001d */
[-C--:B------:R-:W-:Y:S01]  /*3050*/  FFMA R30, R37, R39.reuse, R30 ;  /* 0x00000027251e7223 */ /* 0x080fe2000000001e */
[----:B------:R-:W-:Y:S01]  /*3060*/  FFMA R31, R86, R39, R31 ;  /* 0x00000027561f7223 */ /* 0x000fe2000000001f */
[----:B0-----:R-:W-:Y:S06]  /*3070*/  @P1 EXIT ;  /* 0x000000000000194d */ /* 0x001fec0003800000 */
[----:B------:R-:W-:Y:S01]  /*3080*/  STG.E.128 desc[UR32][R2.64], R28 ;  /* 0x0000001c02007986 */ /* 0x000fe2000c101d20 */
[----:B------:R-:W-:Y:S05]  /*3090*/  EXIT ;  /* 0x000000000000794d */ /* 0x000fea0003800000 */
.L_x_0:
[----:B------:R-:W-:-:S00]  /*30a0*/  BRA `(.L_x_0) ;  /* 0xfffffffc00fc7947 */ /* 0x000fc0000383ffff */
[----:B------:R-:W-:-:S00]  /*30b0*/  NOP ;  /* 0x0000000000007918 */ /* 0x000fc00000000000 */
        /* <DEDUP_REMOVED lines=12> */
.L_x_1:


//--------------------- .nv.shared.triton_poi_fused__unsafe_index_add_mul_sub_5 --------------------------
	.section	.nv.shared.triton_poi_fused__unsafe_index_add_mul_sub_5,"aw",@nobits
	.sectionflags	@""
	.align	16
	.zero		1024


//--------------------- .nv.constant0.triton_poi_fused__unsafe_index_add_mul_sub_5 --------------------------
	.section	.nv.constant0.triton_poi_fused__unsafe_index_add_mul_sub_5,"a",@progbits
	.sectionflags	@""
	.align	4
.nv.constant0.triton_poi_fused__unsafe_index_add_mul_sub_5:
	.zero		600
